	.headerflags	@"EF_CUDA_TEXMODE_UNIFIED EF_CUDA_64BIT_ADDRESS EF_CUDA_SM80 EF_CUDA_VIRTUAL_SM(EF_CUDA_SM80)"
	.elftype	@"ET_EXEC"


//--------------------- .nv.info                  --------------------------
	.section	.nv.info,"",@"SHT_CUDA_INFO"
	.align	4


	//----- nvinfo : EIATTR_REGCOUNT
	.align		4
        /*0000*/ 	.byte	0x04, 0x2f
        /*0002*/ 	.short	(.L_1 - .L_0)
	.align		4
.L_0:
        /*0004*/ 	.word	index@(matmul_kernel)
        /*0008*/ 	.word	0x00000050


	//----- nvinfo : EIATTR_MIN_STACK_SIZE
	.align		4
.L_1:
        /*000c*/ 	.byte	0x04, 0x12
        /*000e*/ 	.short	(.L_3 - .L_2)
	.align		4
.L_2:
        /*0010*/ 	.word	index@(matmul_kernel)
        /*0014*/ 	.word	0x00000000


	//----- nvinfo : EIATTR_FRAME_SIZE
	.align		4
.L_3:
        /*0018*/ 	.byte	0x04, 0x11
        /*001a*/ 	.short	(.L_5 - .L_4)
	.align		4
.L_4:
        /*001c*/ 	.word	index@(matmul_kernel)
        /*0020*/ 	.word	0x00000000


	//----- nvinfo : EIATTR_MIN_STACK_SIZE
	.align		4
.L_5:
        /*0024*/ 	.byte	0x04, 0x12
        /*0026*/ 	.short	(.L_7 - .L_6)
	.align		4
.L_6:
        /*0028*/ 	.word	index@(matmul_kernel)
        /*002c*/ 	.word	0x00000000
.L_7:


//--------------------- .nv.info.matmul_kernel    --------------------------
	.section	.nv.info.matmul_kernel,"",@"SHT_CUDA_INFO"
	.sectionflags	@""
	.align	4


	//----- nvinfo : EIATTR_CUDA_API_VERSION
	.align		4
        /*0000*/ 	.byte	0x04, 0x37
        /*0002*/ 	.short	(.L_9 - .L_8)
.L_8:
        /*0004*/ 	.word	0x0000007c


	//----- nvinfo : EIATTR_SW2861232_WAR
	.align		4
.L_9:
        /*0008*/ 	.byte	0x01, 0x35
	.zero		2


	//----- nvinfo : EIATTR_PARAM_CBANK
	.align		4
        /*000c*/ 	.byte	0x04, 0x0a
        /*000e*/ 	.short	(.L_11 - .L_10)
	.align		4
.L_10:
        /*0010*/ 	.word	index@(.nv.constant0.matmul_kernel)
        /*0014*/ 	.short	0x0160
        /*0016*/ 	.short	0x0030


	//----- nvinfo : EIATTR_CBANK_PARAM_SIZE
	.align		4
.L_11:
        /*0018*/ 	.byte	0x03, 0x19
        /*001a*/ 	.short	0x0030


	//----- nvinfo : EIATTR_KPARAM_INFO
	.align		4
        /*001c*/ 	.byte	0x04, 0x17
        /*001e*/ 	.short	(.L_13 - .L_12)
.L_12:
        /*0020*/ 	.word	0x00000000
        /*0024*/ 	.short	0x0008
        /*0026*/ 	.short	0x002c
        /*0028*/ 	.byte	0x00, 0xf0, 0x11, 0x00


	//----- nvinfo : EIATTR_KPARAM_INFO
	.align		4
.L_13:
        /*002c*/ 	.byte	0x04, 0x17
        /*002e*/ 	.short	(.L_15 - .L_14)
.L_14:
        /*0030*/ 	.word	0x00000000
        /*0034*/ 	.short	0x0007
        /*0036*/ 	.short	0x0028
        /*0038*/ 	.byte	0x00, 0xf0, 0x11, 0x00


	//----- nvinfo : EIATTR_KPARAM_INFO
	.align		4
.L_15:
        /*003c*/ 	.byte	0x04, 0x17
        /*003e*/ 	.short	(.L_17 - .L_16)
.L_16:
        /*0040*/ 	.word	0x00000000
        /*0044*/ 	.short	0x0006
        /*0046*/ 	.short	0x0024
        /*0048*/ 	.byte	0x00, 0xf0, 0x11, 0x00


	//----- nvinfo : EIATTR_KPARAM_INFO
	.align		4
.L_17:
        /*004c*/ 	.byte	0x04, 0x17
        /*004e*/ 	.short	(.L_19 - .L_18)
.L_18:
        /*0050*/ 	.word	0x00000000
        /*0054*/ 	.short	0x0005
        /*0056*/ 	.short	0x0020
        /*0058*/ 	.byte	0x00, 0xf0, 0x11, 0x00


	//----- nvinfo : EIATTR_KPARAM_INFO
	.align		4
.L_19:
        /*005c*/ 	.byte	0x04, 0x17
        /*005e*/ 	.short	(.L_21 - .L_20)
.L_20:
        /*0060*/ 	.word	0x00000000
        /*0064*/ 	.short	0x0004
        /*0066*/ 	.short	0x001c
        /*0068*/ 	.byte	0x00, 0xf0, 0x11, 0x00


	//----- nvinfo : EIATTR_KPARAM_INFO
	.align		4
.L_21:
        /*006c*/ 	.byte	0x04, 0x17
        /*006e*/ 	.short	(.L_23 - .L_22)
.L_22:
        /*0070*/ 	.word	0x00000000
        /*0074*/ 	.short	0x0003
        /*0076*/ 	.short	0x0018
        /*0078*/ 	.byte	0x00, 0xf0, 0x11, 0x00


	//----- nvinfo : EIATTR_KPARAM_INFO
	.align		4
.L_23:
        /*007c*/ 	.byte	0x04, 0x17
        /*007e*/ 	.short	(.L_25 - .L_24)
.L_24:
        /*0080*/ 	.word	0x00000000
        /*0084*/ 	.short	0x0002
        /*0086*/ 	.short	0x0010
        /*0088*/ 	.byte	0x00, 0xf0, 0x21, 0x00


	//----- nvinfo : EIATTR_KPARAM_INFO
	.align		4
.L_25:
        /*008c*/ 	.byte	0x04, 0x17
        /*008e*/ 	.short	(.L_27 - .L_26)
.L_26:
        /*0090*/ 	.word	0x00000000
        /*0094*/ 	.short	0x0001
        /*0096*/ 	.short	0x0008
        /*0098*/ 	.byte	0x00, 0xf0, 0x21, 0x00


	//----- nvinfo : EIATTR_KPARAM_INFO
	.align		4
.L_27:
        /*009c*/ 	.byte	0x04, 0x17
        /*009e*/ 	.short	(.L_29 - .L_28)
.L_28:
        /*00a0*/ 	.word	0x00000000
        /*00a4*/ 	.short	0x0000
        /*00a6*/ 	.short	0x0000
        /*00a8*/ 	.byte	0x00, 0xf0, 0x21, 0x00


	//----- nvinfo : EIATTR_MAXREG_COUNT
	.align		4
.L_29:
        /*00ac*/ 	.byte	0x03, 0x1b
        /*00ae*/ 	.short	0x00ff


	//----- nvinfo : EIATTR_EXIT_INSTR_OFFSETS
	.align		4
        /*00b0*/ 	.byte	0x04, 0x1c
        /*00b2*/ 	.short	(.L_31 - .L_30)


	//   ....[0]....
.L_30:
        /*00b4*/ 	.word	0x00002710


	//   ....[1]....
        /*00b8*/ 	.word	0x00002770


	//----- nvinfo : EIATTR_MAX_THREADS
	.align		4
.L_31:
        /*00bc*/ 	.byte	0x04, 0x05
        /*00be*/ 	.short	(.L_33 - .L_32)
.L_32:
        /*00c0*/ 	.word	0x00000080
        /*00c4*/ 	.word	0x00000001
        /*00c8*/ 	.word	0x00000001
.L_33:


//--------------------- .nv.callgraph             --------------------------
	.section	.nv.callgraph,"",@"SHT_CUDA_CALLGRAPH"
	.align	4
	.sectionentsize	8
	.align		4
        /*0000*/ 	.word	0x00000000
	.align		4
        /*0004*/ 	.word	0xffffffff
	.align		4
        /*0008*/ 	.word	0x00000000
	.align		4
        /*000c*/ 	.word	0xfffffffe
	.align		4
        /*0010*/ 	.word	0x00000000
	.align		4
        /*0014*/ 	.word	0xfffffffd
	.align		4
        /*0018*/ 	.word	0x00000000
	.align		4
        /*001c*/ 	.word	0xfffffffc


//--------------------- .nv.rel.action            --------------------------
	.section	.nv.rel.action,"",@"SHT_CUDA_RELOCINFO"
	.align	8
	.sectionentsize	8
        /*0000*/ 	.byte	0x73, 0x00, 0x00, 0x00, 0x00, 0x00, 0x00, 0x00, 0x00, 0x00, 0x00, 0x11, 0x25, 0x00, 0x05, 0x36


//--------------------- .nv.constant0.matmul_kernel --------------------------
	.section	.nv.constant0.matmul_kernel,"a",@progbits
	.sectionflags	@""
	.align	4
.nv.constant0.matmul_kernel:
	.zero		400


//--------------------- .text.matmul_kernel       --------------------------
	.section	.text.matmul_kernel,"ax",@progbits
	.sectionflags	@"SHF_BARRIERS=1"
	.sectioninfo	@"SHI_REGISTERS=80"
	.align	128
        .global         matmul_kernel
        .type           matmul_kernel,@function
        .size           matmul_kernel,(.L_x_3 - matmul_kernel)
        .other          matmul_kernel,@"STO_CUDA_ENTRY STV_DEFAULT"
matmul_kernel:
.text.matmul_kernel:
[----:B------:R-:W-:Y:S02]  /*0000*/  IMAD.MOV.U32 R1, RZ, RZ, c[0x0][0x28] ;  /* 0x00000a00ff017624 */ /* 0x000fe400078e00ff */
[----:B------:R-:W-:Y:S01]  /*0010*/  UMOV UR9, 0x1f ;  /* 0x0000001f00097882 */ /* 0x000fe20000000000 */
[----:B------:R-:W1:Y:S01]  /*0020*/  S2R R4, SR_CTAID.X ;  /* 0x0000000000047919 */ /* 0x000e620000002500 */
[----:B------:R-:W-:Y:S01]  /*0030*/  ULDC.64 UR10, c[0x0][0x178] ;  /* 0x00005e00000a7ab9 */ /* 0x000fe20000000a00 */
[----:B------:R-:W2:Y:S01]  /*0040*/  S2UR UR8, SR_CTAID.X ;  /* 0x00000000000879c3 */ /* 0x000ea20000002500 */
[----:B------:R-:W-:Y:S01]  /*0050*/  UIADD3 UR4, UR9, UR11, URZ ;  /* 0x0000000b09047290 */ /* 0x000fe2000fffe03f */
[----:B------:R-:W-:Y:S01]  /*0060*/  IABS R7, c[0x0][0x178] ;  /* 0x00005e0000077a13 */ /* 0x000fe20000000000 */
[----:B------:R-:W3:Y:S01]  /*0070*/  S2R R66, SR_TID.X ;  /* 0x0000000000427919 */ /* 0x000ee20000002100 */
[----:B------:R-:W-:Y:S01]  /*0080*/  IABS R11, c[0x0][0x17c] ;  /* 0x00005f00000b7a13 */ /* 0x000fe20000000000 */
[----:B------:R-:W-:Y:S01]  /*0090*/  USHF.R.S32.HI UR5, URZ, 0x1f, UR4 ;  /* 0x0000001f3f057899 */ /* 0x000fe20008011404 */
[----:B------:R-:W-:Y:S01]  /*00a0*/  IMAD.MOV.U32 R52, RZ, RZ, RZ ;  /* 0x000000ffff347224 */ /* 0x000fe200078e00ff */
[----:B------:R-:W-:Y:S01]  /*00b0*/  ULDC.64 UR14, c[0x0][0x118] ;  /* 0x00004600000e7ab9 */ /* 0x000fe20000000a00 */
[----:B------:R-:W-:Y:S01]  /*00c0*/  IMAD.MOV.U32 R54, RZ, RZ, RZ ;  /* 0x000000ffff367224 */ /* 0x000fe200078e00ff */
[----:B------:R-:W-:Y:S01]  /*00d0*/  ULEA.HI UR5, UR5, UR4, URZ, 0x5 ;  /* 0x0000000405057291 */ /* 0x000fe2000f8f283f */
[----:B------:R-:W-:-:S02]  /*00e0*/  IMAD.MOV.U32 R48, RZ, RZ, RZ ;  /* 0x000000ffff307224 */ /* 0x000fc400078e00ff */
[----:B------:R-:W-:Y:S01]  /*00f0*/  UMOV UR4, URZ ;  /* 0x0000003f00047c82 */ /* 0x000fe20008000000 */
[----:B------:R-:W-:Y:S01]  /*0100*/  IMAD.MOV.U32 R50, RZ, RZ, RZ ;  /* 0x000000ffff327224 */ /* 0x000fe200078e00ff */
[----:B------:R-:W-:Y:S01]  /*0110*/  USHF.R.S32.HI UR5, URZ, 0x5, UR5 ;  /* 0x000000053f057899 */ /* 0x000fe20008011405 */
[----:B------:R-:W-:Y:S02]  /*0120*/  IMAD.MOV.U32 R44, RZ, RZ, RZ ;  /* 0x000000ffff2c7224 */ /* 0x000fe400078e00ff */
[----:B------:R-:W-:Y:S01]  /*0130*/  IMAD.MOV.U32 R46, RZ, RZ, RZ ;  /* 0x000000ffff2e7224 */ /* 0x000fe200078e00ff */
[----:B------:R-:W-:Y:S01]  /*0140*/  USHF.L.U32 UR6, UR5, 0x3, URZ ;  /* 0x0000000305067899 */ /* 0x000fe2000800063f */
[----:B------:R-:W-:Y:S02]  /*0150*/  IMAD.MOV.U32 R40, RZ, RZ, RZ ;  /* 0x000000ffff287224 */ /* 0x000fe400078e00ff */
[----:B------:R-:W-:Y:S01]  /*0160*/  IMAD.MOV.U32 R42, RZ, RZ, RZ ;  /* 0x000000ffff2a7224 */ /* 0x000fe200078e00ff */
[----:B-1----:R-:W-:Y:S01]  /*0170*/  IABS R4, R4 ;  /* 0x0000000400047213 */ /* 0x002fe20000000000 */
[----:B------:R-:W-:-:S02]  /*0180*/  IMAD.MOV.U32 R20, RZ, RZ, RZ ;  /* 0x000000ffff147224 */ /* 0x000fc400078e00ff */
[----:B------:R-:W-:Y:S01]  /*0190*/  IMAD.U32 R3, RZ, RZ, UR6 ;  /* 0x00000006ff037e24 */ /* 0x000fe2000f8e00ff */
[--C-:B---3--:R-:W-:Y:S01]  /*01a0*/  SHF.R.U32.HI R71, RZ, 0x1, R66.reuse ;  /* 0x00000001ff477819 */ /* 0x108fe20000011642 */
[----:B------:R-:W-:Y:S01]  /*01b0*/  IMAD.SHL.U32 R75, R66, 0x8, RZ ;  /* 0x00000008424b7824 */ /* 0x000fe200078e00ff */
[----:B------:R-:W-:Y:S01]  /*01c0*/  SHF.R.U32.HI R74, RZ, 0x2, R66 ;  /* 0x00000002ff4a7819 */ /* 0x000fe20000011642 */
[----:B------:R-:W-:Y:S01]  /*01d0*/  IMAD.MOV.U32 R22, RZ, RZ, RZ ;  /* 0x000000ffff167224 */ /* 0x000fe200078e00ff */
[-C--:B------:R-:W-:Y:S01]  /*01e0*/  IABS R5, R3.reuse ;  /* 0x0000000300057213 */ /* 0x080fe20000000000 */
[----:B------:R-:W-:Y:S01]  /*01f0*/  IMAD.MOV.U32 R36, RZ, RZ, RZ ;  /* 0x000000ffff247224 */ /* 0x000fe200078e00ff */
[----:B------:R-:W-:Y:S01]  /*0200*/  IABS R6, R3 ;  /* 0x0000000300067213 */ /* 0x000fe20000000000 */
[----:B------:R-:W-:Y:S01]  /*0210*/  IMAD.MOV.U32 R3, RZ, RZ, R4 ;  /* 0x000000ffff037224 */ /* 0x000fe200078e0004 */
[----:B------:R-:W1:Y:S01]  /*0220*/  R2UR UR13, R5 ;  /* 0x00000000050d73c2 */ /* 0x000e6200000e0000 */
[----:B------:R-:W-:Y:S01]  /*0230*/  SGXT.U32 R71, R71, 0x6 ;  /* 0x000000064747781a */ /* 0x000fe20000000000 */
[----:B------:R-:W-:Y:S01]  /*0240*/  IMAD.MOV.U32 R38, RZ, RZ, RZ ;  /* 0x000000ffff267224 */ /* 0x000fe200078e00ff */
[----:B------:R-:W-:Y:S01]  /*0250*/  SGXT.U32 R74, R74, 0x5 ;  /* 0x000000054a4a781a */ /* 0x000fe20000000000 */
[----:B------:R-:W-:Y:S01]  /*0260*/  IMAD.MOV R4, RZ, RZ, -R6 ;  /* 0x000000ffff047224 */ /* 0x000fe200078e0a06 */
[C---:B------:R-:W-:Y:S01]  /*0270*/  LOP3.LUT R72, R66.reuse, 0x1, RZ, 0xc0, !PT ;  /* 0x0000000142487812 */ /* 0x040fe200078ec0ff */
[----:B------:R-:W-:Y:S01]  /*0280*/  IMAD.MOV.U32 R32, RZ, RZ, RZ ;  /* 0x000000ffff207224 */ /* 0x000fe200078e00ff */
[----:B------:R-:W-:Y:S01]  /*0290*/  LOP3.LUT R70, R71, 0x40, RZ, 0xfc, !PT ;  /* 0x0000004047467812 */ /* 0x000fe200078efcff */
[----:B------:R-:W3:Y:S01]  /*02a0*/  R2UR UR11, R3 ;  /* 0x00000000030b73c2 */ /* 0x000ee200000e0000 */
[----:B------:R-:W-:Y:S01]  /*02b0*/  LOP3.LUT R73, R75, 0x18, RZ, 0xc0, !PT ;  /* 0x000000184b497812 */ /* 0x000fe200078ec0ff */
[----:B------:R-:W-:Y:S01]  /*02c0*/  IMAD.MOV.U32 R34, RZ, RZ, RZ ;  /* 0x000000ffff227224 */ /* 0x000fe200078e00ff */
[----:B------:R-:W-:Y:S01]  /*02d0*/  LOP3.LUT R77, R66, 0x1f, RZ, 0xc0, !PT ;  /* 0x0000001f424d7812 */ /* 0x000fe200078ec0ff */
[----:B------:R-:W-:Y:S01]  /*02e0*/  IMAD.MOV.U32 R28, RZ, RZ, RZ ;  /* 0x000000ffff1c7224 */ /* 0x000fe200078e00ff */
[----:B------:R-:W-:Y:S01]  /*02f0*/  SHF.R.U32.HI R76, RZ, 0x5, R66 ;  /* 0x00000005ff4c7819 */ /* 0x000fe20000011642 */
[----:B------:R-:W-:-:S02]  /*0300*/  IMAD.MOV.U32 R30, RZ, RZ, RZ ;  /* 0x000000ffff1e7224 */ /* 0x000fc400078e00ff */
[----:B------:R-:W4:Y:S01]  /*0310*/  R2UR UR12, R4 ;  /* 0x00000000040c73c2 */ /* 0x000f2200000e0000 */
[----:B-1----:R-:W1:Y:S08]  /*0320*/  I2F.RP R0, UR13 ;  /* 0x0000000d00007d06 */ /* 0x002e700008209400 */
[----:B-1----:R-:W1:Y:S02]  /*0330*/  MUFU.RCP R0, R0 ;  /* 0x0000000000007308 */ /* 0x002e640000001000 */
[----:B-1----:R-:W-:-:S06]  /*0340*/  IADD3 R2, R0, 0xffffffe, RZ ;  /* 0x0ffffffe00027810 */ /* 0x002fcc0007ffe0ff */
[----:B------:R-:W1:Y:S02]  /*0350*/  F2I.FTZ.U32.TRUNC.NTZ R2, R2 ;  /* 0x0000000200027305 */ /* 0x000e64000021f000 */
[----:B-1----:R-:W1:Y:S02]  /*0360*/  R2UR UR5, R2 ;  /* 0x00000000020573c2 */ /* 0x002e6400000e0000 */
[----:B-1----:R-:W-:-:S04]  /*0370*/  UIADD3 UR7, URZ, -UR5, URZ ;  /* 0x800000053f077290 */ /* 0x002fc8000fffe03f */
[----:B------:R-:W-:-:S04]  /*0380*/  UIMAD UR7, UR7, UR13, URZ ;  /* 0x0000000d070772a4 */ /* 0x000fc8000f8e023f */
[----:B------:R-:W-:-:S04]  /*0390*/  UIMAD.WIDE.U32 UR4, UR5, UR7, UR4 ;  /* 0x00000007050472a5 */ /* 0x000fc8000f8e0004 */
[----:B---3--:R-:W-:-:S04]  /*03a0*/  UIMAD.WIDE.U32 UR4, UR5, UR11, URZ ;  /* 0x0000000b050472a5 */ /* 0x008fc8000f8e003f */
[----:B----4-:R-:W-:-:S04]  /*03b0*/  UIMAD UR4, UR5, UR12, UR11 ;  /* 0x0000000c050472a4 */ /* 0x010fc8000f8e020b */
[----:B------:R-:W-:-:S11]  /*03c0*/  UISETP.GT.U32.AND UP0, UPT, UR13, UR4, UPT ;  /* 0x000000040d00728c */ /* 0x000fd6000bf04070 */
[----:B------:R-:W-:Y:S02]  /*03d0*/  @!UP0 UIADD3 UR4, UR4, -UR13, URZ ;  /* 0x8000000d04048290 */ /* 0x000fe4000fffe03f */
[----:B------:R-:W-:Y:S02]  /*03e0*/  @!UP0 UIADD3 UR5, UR5, 0x1, URZ ;  /* 0x0000000105058890 */ /* 0x000fe4000fffe03f */
[----:B------:R-:W-:Y:S02]  /*03f0*/  UISETP.GE.U32.AND UP1, UPT, UR4, UR13, UPT ;  /* 0x0000000d0400728c */ /* 0x000fe4000bf26070 */
[----:B--2---:R-:W-:-:S04]  /*0400*/  ULOP3.LUT UR4, UR8, UR6, URZ, 0x3c, !UPT ;  /* 0x0000000608047292 */ /* 0x004fc8000f8e3c3f */
[----:B------:R-:W-:Y:S02]  /*0410*/  UISETP.GE.AND UP0, UPT, UR4, URZ, UPT ;  /* 0x0000003f0400728c */ /* 0x000fe4000bf06270 */
[----:B------:R-:W-:-:S03]  /*0420*/  UIADD3 UR4, UR10, 0x7f, URZ ;  /* 0x0000007f0a047890 */ /* 0x000fc6000fffe03f */
[----:B------:R-:W-:Y:S02]  /*0430*/  @UP1 UIADD3 UR5, UR5, 0x1, URZ ;  /* 0x0000000105051890 */ /* 0x000fe4000fffe03f */
[----:B------:R-:W-:-:S05]  /*0440*/  UISETP.NE.AND UP1, UPT, UR6, URZ, UPT ;  /* 0x0000003f0600728c */ /* 0x000fca000bf25270 */
[----:B------:R-:W-:Y:S02]  /*0450*/  UMOV UR7, UR5 ;  /* 0x0000000500077c82 */ /* 0x000fe40008000000 */
[----:B------:R-:W-:Y:S02]  /*0460*/  @!UP0 UIADD3 UR7, -UR7, URZ, URZ ;  /* 0x0000003f07078290 */ /* 0x000fe4000fffe13f */
[----:B------:R-:W-:Y:S02]  /*0470*/  USHF.R.S32.HI UR5, URZ, 0x1f, UR4 ;  /* 0x0000001f3f057899 */ /* 0x000fe40008011404 */
[----:B------:R-:W-:Y:S02]  /*0480*/  @!UP1 ULOP3.LUT UR7, URZ, UR6, URZ, 0x33, !UPT ;  /* 0x000000063f079292 */ /* 0x000fe4000f8e333f */
[----:B------:R-:W-:Y:S02]  /*0490*/  ULEA.HI UR5, UR5, UR4, URZ, 0x7 ;  /* 0x0000000405057291 */ /* 0x000fe4000f8f383f */
[----:B------:R-:W-:-:S02]  /*04a0*/  USHF.L.U32 UR10, UR7, 0x3, URZ ;  /* 0x00000003070a7899 */ /* 0x000fc4000800063f */
[----:B------:R-:W-:Y:S02]  /*04b0*/  UIADD3 UR7, -UR7, URZ, URZ ;  /* 0x0000003f07077290 */ /* 0x000fe4000fffe13f */
[----:B------:R-:W-:Y:S02]  /*04c0*/  ULEA.HI.SX32 UR5, UR5, -UR10, 0x19 ;  /* 0x8000000a05057291 */ /* 0x000fe4000f8fca3f */
[----:B------:R-:W-:Y:S02]  /*04d0*/  UIMAD UR12, UR6, UR7, UR8 ;  /* 0x00000007060c72a4 */ /* 0x000fe4000f8e0208 */
[----:B------:R-:W-:Y:S02]  /*04e0*/  UISETP.LT.AND UP0, UPT, UR5, 0x8, UPT ;  /* 0x000000080500788c */ /* 0x000fe4000bf01270 */
[----:B------:R-:W-:Y:S02]  /*04f0*/  UMOV UR4, URZ ;  /* 0x0000003f00047c82 */ /* 0x000fe40008000000 */
[----:B------:R-:W-:Y:S01]  /*0500*/  USEL UR11, UR5, 0x8, UP0 ;  /* 0x00000008050b7887 */ /* 0x000fe20008000000 */
[----:B------:R-:W-:-:S05]  /*0510*/  IMAD.U32 R4, RZ, RZ, UR12 ;  /* 0x0000000cff047e24 */ /* 0x000fca000f8e00ff */
[----:B------:R-:W-:Y:S01]  /*0520*/  IMAD.U32 R3, RZ, RZ, UR11 ;  /* 0x0000000bff037e24 */ /* 0x000fe2000f8e00ff */
[----:B------:R-:W-:-:S04]  /*0530*/  IABS R4, R4 ;  /* 0x0000000400047213 */ /* 0x000fc80000000000 */
[-C--:B------:R-:W-:Y:S02]  /*0540*/  IABS R5, R3.reuse ;  /* 0x0000000300057213 */ /* 0x080fe40000000000 */
[----:B------:R-:W-:Y:S01]  /*0550*/  IABS R6, R3 ;  /* 0x0000000300067213 */ /* 0x000fe20000000000 */
[----:B------:R-:W-:Y:S01]  /*0560*/  IMAD.MOV.U32 R3, RZ, RZ, R4 ;  /* 0x000000ffff037224 */ /* 0x000fe200078e0004 */
[----:B------:R-:W1:Y:S03]  /*0570*/  R2UR UR13, R5 ;  /* 0x00000000050d73c2 */ /* 0x000e6600000e0000 */
[----:B------:R-:W-:Y:S02]  /*0580*/  IMAD.MOV R4, RZ, RZ, -R6 ;  /* 0x000000ffff047224 */ /* 0x000fe400078e0a06 */
[----:B------:R-:W2:Y:S03]  /*0590*/  I2F.RP R6, R11 ;  /* 0x0000000b00067306 */ /* 0x000ea60000209400 */
[----:B------:R3:W4:Y:S08]  /*05a0*/  R2UR UR7, R3 ;  /* 0x00000000030773c2 */ /* 0x00073000000e0000 */
[----:B------:R1:W3:Y:S01]  /*05b0*/  R2UR UR8, R4 ;  /* 0x00000000040873c2 */ /* 0x0002e200000e0000 */
[----:B--2---:R-:W2:Y:S08]  /*05c0*/  MUFU.RCP R6, R6 ;  /* 0x0000000600067308 */ /* 0x004eb00000001000 */
[----:B-1----:R-:W1:Y:S01]  /*05d0*/  I2F.RP R0, UR13 ;  /* 0x0000000d00007d06 */ /* 0x002e620008209400 */
[----:B--2---:R-:W-:-:S07]  /*05e0*/  IADD3 R4, R6, 0xffffffe, RZ ;  /* 0x0ffffffe06047810 */ /* 0x004fce0007ffe0ff */
[----:B------:R2:W-:Y:S08]  /*05f0*/  F2I.FTZ.U32.TRUNC.NTZ R5, R4 ;  /* 0x0000000400057305 */ /* 0x0005f0000021f000 */
[----:B-1----:R-:W1:Y:S01]  /*0600*/  MUFU.RCP R0, R0 ;  /* 0x0000000000007308 */ /* 0x002e620000001000 */
[----:B--2---:R-:W-:Y:S01]  /*0610*/  IMAD.MOV.U32 R4, RZ, RZ, RZ ;  /* 0x000000ffff047224 */ /* 0x004fe200078e00ff */
[----:B-1----:R-:W-:-:S06]  /*0620*/  IADD3 R2, R0, 0xffffffe, RZ ;  /* 0x0ffffffe00027810 */ /* 0x002fcc0007ffe0ff */
[----:B------:R-:W1:Y:S08]  /*0630*/  I2F.RP R0, R7 ;  /* 0x0000000700007306 */ /* 0x000e700000209400 */
[----:B------:R-:W2:Y:S08]  /*0640*/  F2I.FTZ.U32.TRUNC.NTZ R2, R2 ;  /* 0x0000000200027305 */ /* 0x000eb0000021f000 */
[----:B-1----:R-:W1:Y:S01]  /*0650*/  MUFU.RCP R0, R0 ;  /* 0x0000000000007308 */ /* 0x002e620000001000 */
[----:B--2---:R1:W2:Y:S02]  /*0660*/  R2UR UR5, R2 ;  /* 0x00000000020573c2 */ /* 0x0042a400000e0000 */
[----:B-1----:R-:W-:-:S05]  /*0670*/  IADD3 R2, R0, 0xffffffe, RZ ;  /* 0x0ffffffe00027810 */ /* 0x002fca0007ffe0ff */
[----:B---3--:R1:W3:Y:S02]  /*0680*/  F2I.FTZ.U32.TRUNC.NTZ R3, R2 ;  /* 0x0000000200037305 */ /* 0x0082e4000021f000 */
[----:B-1----:R-:W-:Y:S01]  /*0690*/  IMAD.MOV.U32 R2, RZ, RZ, RZ ;  /* 0x000000ffff027224 */ /* 0x002fe200078e00ff */
[----:B--2---:R-:W-:-:S04]  /*06a0*/  UIADD3 UR6, URZ, -UR5, URZ ;  /* 0x800000053f067290 */ /* 0x004fc8000fffe03f */
[----:B------:R-:W-:Y:S01]  /*06b0*/  UIMAD UR6, UR6, UR13, URZ ;  /* 0x0000000d060672a4 */ /* 0x000fe2000f8e023f */
[----:B---3--:R-:W-:-:S03]  /*06c0*/  IMAD.MOV R0, RZ, RZ, -R3 ;  /* 0x000000ffff007224 */ /* 0x008fc600078e0a03 */
[----:B------:R-:W-:Y:S01]  /*06d0*/  UIMAD.WIDE.U32 UR4, UR5, UR6, UR4 ;  /* 0x00000006050472a5 */ /* 0x000fe2000f8e0004 */
[----:B------:R-:W-:Y:S02]  /*06e0*/  IMAD R9, R0, R7, RZ ;  /* 0x0000000700097224 */ /* 0x000fe400078e02ff */
[----:B------:R-:W-:Y:S01]  /*06f0*/  IMAD.MOV R0, RZ, RZ, -R5 ;  /* 0x000000ffff007224 */ /* 0x000fe200078e0a05 */
[----:B----4-:R-:W-:Y:S01]  /*0700*/  UIMAD.WIDE.U32 UR4, UR5, UR7, URZ ;  /* 0x00000007050472a5 */ /* 0x010fe2000f8e003f */
[----:B------:R-:W-:-:S03]  /*0710*/  IMAD.HI.U32 R2, R3, R9, R2 ;  /* 0x0000000903027227 */ /* 0x000fc600078e0002 */
[----:B------:R-:W-:Y:S01]  /*0720*/  UIMAD UR4, UR5, UR8, UR7 ;  /* 0x00000008050472a4 */ /* 0x000fe2000f8e0207 */
[----:B------:R-:W-:Y:S02]  /*0730*/  IMAD R9, R0, R11, RZ ;  /* 0x0000000b00097224 */ /* 0x000fe400078e02ff */
[----:B------:R-:W-:Y:S02]  /*0740*/  ULDC UR8, c[0x0][0x180] ;  /* 0x0000600000087ab9 */ /* 0x000fe40000000800 */
[----:B------:R-:W-:Y:S01]  /*0750*/  UISETP.GT.U32.AND UP0, UPT, UR13, UR4, UPT ;  /* 0x000000040d00728c */ /* 0x000fe2000bf04070 */
[----:B------:R-:W-:Y:S01]  /*0760*/  IMAD.HI.U32 R4, R5, R9, R4 ;  /* 0x0000000905047227 */ /* 0x000fe200078e0004 */
[----:B------:R-:W-:Y:S01]  /*0770*/  UIADD3 UR6, UR9, UR8, URZ ;  /* 0x0000000809067290 */ /* 0x000fe2000fffe03f */
[----:B------:R-:W-:-:S08]  /*0780*/  SHF.R.U32.HI R9, RZ, 0x3, R66 ;  /* 0x00000003ff097819 */ /* 0x000fd00000011642 */
[----:B------:R-:W-:Y:S02]  /*0790*/  @!UP0 UIADD3 UR4, UR4, -UR13, URZ ;  /* 0x8000000d04048290 */ /* 0x000fe4000fffe03f */
[----:B------:R-:W-:Y:S02]  /*07a0*/  @!UP0 UIADD3 UR5, UR5, 0x1, URZ ;  /* 0x0000000105058890 */ /* 0x000fe4000fffe03f */
[----:B------:R-:W-:Y:S02]  /*07b0*/  UISETP.GE.U32.AND UP1, UPT, UR4, UR13, UPT ;  /* 0x0000000d0400728c */ /* 0x000fe4000bf26070 */
[----:B------:R-:W-:-:S04]  /*07c0*/  ULOP3.LUT UR4, UR12, UR11, URZ, 0x3c, !UPT ;  /* 0x0000000b0c047292 */ /* 0x000fc8000f8e3c3f */
[----:B------:R-:W-:-:S05]  /*07d0*/  UISETP.GE.AND UP0, UPT, UR4, URZ, UPT ;  /* 0x0000003f0400728c */ /* 0x000fca000bf06270 */
[----:B------:R-:W-:Y:S02]  /*07e0*/  @UP1 UIADD3 UR5, UR5, 0x1, URZ ;  /* 0x0000000105051890 */ /* 0x000fe4000fffe03f */
[----:B------:R-:W-:-:S04]  /*07f0*/  UISETP.NE.AND UP1, UPT, UR11, URZ, UPT ;  /* 0x0000003f0b00728c */ /* 0x000fc8000bf25270 */
[----:B------:R-:W-:Y:S02]  /*0800*/  @!UP0 UIADD3 UR5, -UR5, URZ, URZ ;  /* 0x0000003f05058290 */ /* 0x000fe4000fffe13f */
[----:B------:R-:W-:-:S05]  /*0810*/  UISETP.GT.AND UP0, UPT, UR6, 0x1f, UPT ;  /* 0x0000001f0600788c */ /* 0x000fca000bf04270 */
[----:B------:R-:W-:Y:S02]  /*0820*/  @!UP1 ULOP3.LUT UR5, URZ, UR11, URZ, 0x33, !UPT ;  /* 0x0000000b3f059292 */ /* 0x000fe4000f8e333f */
[----:B------:R-:W-:Y:S02]  /*0830*/  UISETP.GT.AND UP1, UPT, UR6, 0x3f, UPT ;  /* 0x0000003f0600788c */ /* 0x000fe4000bf24270 */
[----:B------:R-:W-:-:S04]  /*0840*/  UIADD3 UR4, -UR5, URZ, URZ ;  /* 0x0000003f05047290 */ /* 0x000fc8000fffe13f */
[----:B------:R-:W-:Y:S02]  /*0850*/  UIMAD UR4, UR11, UR4, UR12 ;  /* 0x000000040b0472a4 */ /* 0x000fe4000f8e020c */
[----:B------:R-:W-:Y:S02]  /*0860*/  USHF.L.U32 UR11, UR5, 0x5, URZ ;  /* 0x00000005050b7899 */ /* 0x000fe4000800063f */
[----:B------:R-:W-:Y:S02]  /*0870*/  UIADD3 UR4, UR10, UR4, URZ ;  /* 0x000000040a047290 */ /* 0x000fe4000fffe03f */
[----:B------:R-:W-:Y:S02]  /*0880*/  UIADD3 UR5, UR8, -0x20, URZ ;  /* 0xffffffe008057890 */ /* 0x000fe4000fffe03f */
[----:B------:R-:W-:Y:S01]  /*0890*/  USHF.L.U32 UR10, UR4, 0x7, URZ ;  /* 0x00000007040a7899 */ /* 0x000fe2000800063f */
[----:B------:R-:W-:Y:S01]  /*08a0*/  LOP3.LUT R13, R74, UR11, RZ, 0xfc, !PT ;  /* 0x0000000b4a0d7c12 */ /* 0x000fe2000f8efcff */
[----:B------:R-:W-:-:S03]  /*08b0*/  USEL UR4, URZ, 0x10, !UP0 ;  /* 0x000000103f047887 */ /* 0x000fc6000c000000 */
[----:B------:R-:W-:Y:S01]  /*08c0*/  IABS R10, R13 ;  /* 0x0000000d000a7213 */ /* 0x000fe20000000000 */
[----:B------:R-:W-:Y:S01]  /*08d0*/  IMAD.U32 R8, RZ, RZ, UR10 ;  /* 0x0000000aff087e24 */ /* 0x000fe2000f8e00ff */
[----:B------:R-:W-:-:S03]  /*08e0*/  LOP3.LUT R12, R71, UR10, RZ, 0xfc, !PT ;  /* 0x0000000a470c7c12 */ /* 0x000fc6000f8efcff */
[----:B------:R-:W-:Y:S01]  /*08f0*/  IMAD.MOV.U32 R5, RZ, RZ, R10 ;  /* 0x000000ffff057224 */ /* 0x000fe200078e000a */
[----:B------:R-:W-:Y:S02]  /*0900*/  LOP3.LUT R8, R8, 0x40, R71, 0xfe, !PT ;  /* 0x0000004008087812 */ /* 0x000fe400078efe47 */
[----:B------:R-:W-:Y:S01]  /*0910*/  IABS R3, R12 ;  /* 0x0000000c00037213 */ /* 0x000fe20000000000 */
[----:B------:R-:W-:Y:S01]  /*0920*/  IMAD.HI.U32 R4, R4, R5, RZ ;  /* 0x0000000504047227 */ /* 0x000fe200078e00ff */
[----:B------:R-:W-:Y:S02]  /*0930*/  IABS R6, R8 ;  /* 0x0000000800067213 */ /* 0x000fe40000000000 */
[----:B------:R-:W-:Y:S01]  /*0940*/  ISETP.GE.AND P3, PT, R12, RZ, PT ;  /* 0x000000ff0c00720c */ /* 0x000fe20003f66270 */
[----:B------:R-:W-:Y:S01]  /*0950*/  IMAD.HI.U32 R0, R2, R3, RZ ;  /* 0x0000000302007227 */ /* 0x000fe200078e00ff */
[----:B------:R-:W-:-:S03]  /*0960*/  ISETP.GE.AND P4, PT, R8, RZ, PT ;  /* 0x000000ff0800720c */ /* 0x000fc60003f86270 */
[----:B------:R-:W-:-:S04]  /*0970*/  IMAD.HI.U32 R2, R2, R6, RZ ;  /* 0x0000000602027227 */ /* 0x000fc800078e00ff */
[----:B------:R-:W-:Y:S02]  /*0980*/  IMAD.MOV R0, RZ, RZ, -R0 ;  /* 0x000000ffff007224 */ /* 0x000fe400078e0a00 */
[----:B------:R-:W-:Y:S02]  /*0990*/  IMAD.MOV R2, RZ, RZ, -R2 ;  /* 0x000000ffff027224 */ /* 0x000fe400078e0a02 */
[----:B------:R-:W-:Y:S01]  /*09a0*/  IMAD R0, R7, R0, R3 ;  /* 0x0000000007007224 */ /* 0x000fe200078e0203 */
[----:B------:R-:W-:Y:S01]  /*09b0*/  LOP3.LUT R3, R75, 0x10, R66, 0x48, !PT ;  /* 0x000000104b037812 */ /* 0x000fe200078e4842 */
[C---:B------:R-:W-:Y:S02]  /*09c0*/  IMAD R2, R7.reuse, R2, R6 ;  /* 0x0000000207027224 */ /* 0x040fe400078e0206 */
[----:B------:R-:W-:Y:S01]  /*09d0*/  IMAD.MOV R4, RZ, RZ, -R4 ;  /* 0x000000ffff047224 */ /* 0x000fe200078e0a04 */
[C---:B------:R-:W-:Y:S01]  /*09e0*/  ISETP.GT.U32.AND P1, PT, R7.reuse, R0, PT ;  /* 0x000000000700720c */ /* 0x040fe20003f24070 */
[C---:B------:R-:W-:Y:S01]  /*09f0*/  IMAD R69, R72.reuse, 0x8, R3 ;  /* 0x0000000848457824 */ /* 0x040fe200078e0203 */
[----:B------:R-:W-:Y:S01]  /*0a00*/  ISETP.GT.U32.AND P2, PT, R7, R2, PT ;  /* 0x000000020700720c */ /* 0x000fe20003f44070 */
[----:B------:R-:W-:Y:S01]  /*0a10*/  IMAD R4, R11, R4, R5 ;  /* 0x000000040b047224 */ /* 0x000fe200078e0205 */
[----:B------:R-:W-:Y:S01]  /*0a20*/  LOP3.LUT R3, R9, R66, RZ, 0x3c, !PT ;  /* 0x0000004209037212 */ /* 0x000fe200078e3cff */
[----:B------:R-:W-:-:S02]  /*0a30*/  IMAD.SHL.U32 R72, R72, 0x10, RZ ;  /* 0x0000001048487824 */ /* 0x000fc400078e00ff */
[----:B------:R-:W-:Y:S01]  /*0a40*/  IMAD.U32 R5, RZ, RZ, UR4 ;  /* 0x00000004ff057e24 */ /* 0x000fe2000f8e00ff */
[----:B------:R-:W-:Y:S01]  /*0a50*/  ISETP.GT.U32.AND P0, PT, R11, R4, PT ;  /* 0x000000040b00720c */ /* 0x000fe20003f04070 */
[----:B------:R-:W-:Y:S01]  /*0a60*/  IMAD.SHL.U32 R3, R3, 0x10, RZ ;  /* 0x0000001003037824 */ /* 0x000fe200078e00ff */
[----:B------:R-:W-:Y:S01]  /*0a70*/  USEL UR4, URZ, 0x8, !UP0 ;  /* 0x000000083f047887 */ /* 0x000fe2000c000000 */
[----:B------:R-:W-:Y:S01]  /*0a80*/  IMAD R69, R74, 0x20, R69 ;  /* 0x000000204a457824 */ /* 0x000fe200078e0245 */
[----:B------:R-:W-:Y:S01]  /*0a90*/  UISETP.GT.AND UP0, UPT, UR6, 0x5f, UPT ;  /* 0x0000005f0600788c */ /* 0x000fe2000bf04270 */
[--C-:B------:R-:W-:Y:S01]  /*0aa0*/  @!P1 IMAD.IADD R0, R0, 0x1, -R7.reuse ;  /* 0x0000000100009824 */ /* 0x100fe200078e0a07 */
[----:B------:R-:W-:Y:S01]  /*0ab0*/  LOP3.LUT R3, R3, 0x10, RZ, 0xc0, !PT ;  /* 0x0000001003037812 */ /* 0x000fe200078ec0ff */
[----:B------:R-:W-:Y:S01]  /*0ac0*/  @!P2 IMAD.IADD R2, R2, 0x1, -R7 ;  /* 0x000000010202a824 */ /* 0x000fe200078e0a07 */
[----:B------:R-:W-:Y:S02]  /*0ad0*/  ISETP.GE.AND P2, PT, R72, c[0x0][0x180], PT ;  /* 0x0000600048007a0c */ /* 0x000fe40003f46270 */
[----:B------:R-:W-:Y:S01]  /*0ae0*/  ISETP.GT.U32.AND P1, PT, R7, R0, PT ;  /* 0x000000000700720c */ /* 0x000fe20003f24070 */
[----:B------:R-:W-:Y:S01]  /*0af0*/  IMAD R71, R71, 0x20, R3 ;  /* 0x0000002047477824 */ /* 0x000fe200078e0203 */
[----:B------:R-:W-:Y:S01]  /*0b00*/  ISETP.GT.U32.AND P6, PT, R7, R2, PT ;  /* 0x000000020700720c */ /* 0x000fe20003fc4070 */
[----:B------:R-:W-:Y:S01]  /*0b10*/  @!P0 IMAD.IADD R4, R4, 0x1, -R11 ;  /* 0x0000000104048824 */ /* 0x000fe200078e0a0b */
[----:B------:R-:W-:Y:S01]  /*0b20*/  SEL R5, R5, RZ, !P2 ;  /* 0x000000ff05057207 */ /* 0x000fe20005000000 */
[----:B------:R-:W-:Y:S01]  /*0b30*/  IMAD R70, R70, 0x20, R3 ;  /* 0x0000002046467824 */ /* 0x000fe200078e0203 */
[----:B------:R-:W-:-:S02]  /*0b40*/  ISETP.NE.AND P0, PT, RZ, c[0x0][0x178], PT ;  /* 0x00005e00ff007a0c */ /* 0x000fc40003f05270 */
[----:B------:R-:W-:Y:S02]  /*0b50*/  ISETP.GT.U32.AND P5, PT, R11, R4, PT ;  /* 0x000000040b00720c */ /* 0x000fe40003fa4070 */
[----:B------:R-:W-:-:S03]  /*0b60*/  LOP3.LUT R3, RZ, c[0x0][0x178], RZ, 0x33, !PT ;  /* 0x00005e00ff037a12 */ /* 0x000fc600078e33ff */
[--C-:B------:R-:W-:Y:S01]  /*0b70*/  @!P1 IMAD.IADD R0, R0, 0x1, -R7.reuse ;  /* 0x0000000100009824 */ /* 0x100fe200078e0a07 */
[----:B------:R-:W-:Y:S01]  /*0b80*/  ISETP.GE.AND P1, PT, R13, RZ, PT ;  /* 0x000000ff0d00720c */ /* 0x000fe20003f26270 */
[----:B------:R-:W-:Y:S01]  /*0b90*/  @!P6 IMAD.IADD R2, R2, 0x1, -R7 ;  /* 0x000000010202e824 */ /* 0x000fe200078e0a07 */
[----:B------:R-:W-:Y:S01]  /*0ba0*/  ISETP.NE.U32.AND P6, PT, R5, RZ, PT ;  /* 0x000000ff0500720c */ /* 0x000fe20003fc5070 */
[----:B------:R-:W-:Y:S01]  /*0bb0*/  @!P3 IMAD.MOV R0, RZ, RZ, -R0 ;  /* 0x000000ffff00b224 */ /* 0x000fe200078e0a00 */
[----:B------:R-:W-:Y:S01]  /*0bc0*/  PLOP3.LUT P3, PT, PT, PT, UP1, 0x80, 0x0 ;  /* 0x000000000000781c */ /* 0x000fe20003f6f018 */
[----:B------:R-:W-:Y:S01]  /*0bd0*/  @!P4 IMAD.MOV R2, RZ, RZ, -R2 ;  /* 0x000000ffff02c224 */ /* 0x000fe200078e0a02 */
[----:B------:R-:W-:Y:S01]  /*0be0*/  ISETP.NE.AND P4, PT, RZ, c[0x0][0x17c], PT ;  /* 0x00005f00ff007a0c */ /* 0x000fe20003f85270 */
[----:B------:R-:W-:Y:S01]  /*0bf0*/  @!P5 IMAD.IADD R4, R4, 0x1, -R11 ;  /* 0x000000010404d824 */ /* 0x000fe200078e0a0b */
[C---:B------:R-:W-:Y:S01]  /*0c00*/  SEL R5, R3.reuse, R0, !P0 ;  /* 0x0000000003057207 */ /* 0x040fe20004000000 */
[----:B------:R-:W-:Y:S01]  /*0c10*/  IMAD.U32 R7, RZ, RZ, UR4 ;  /* 0x00000004ff077e24 */ /* 0x000fe2000f8e00ff */
[----:B------:R-:W-:Y:S01]  /*0c20*/  SEL R3, R3, R2, !P0 ;  /* 0x0000000203037207 */ /* 0x000fe20004000000 */
[----:B------:R-:W-:Y:S01]  /*0c30*/  IMAD.MOV.U32 R0, RZ, RZ, R4 ;  /* 0x000000ffff007224 */ /* 0x000fe200078e0004 */
[----:B------:R-:W-:Y:S01]  /*0c40*/  ISETP.GE.AND P0, PT, R73, c[0x0][0x180], PT ;  /* 0x0000600049007a0c */ /* 0x000fe20003f06270 */
[----:B------:R-:W-:Y:S01]  /*0c50*/  IMAD R2, R5, c[0x0][0x184], R72 ;  /* 0x0000610005027a24 */ /* 0x000fe200078e0248 */
[----:B------:R-:W-:Y:S01]  /*0c60*/  UIADD3 UR4, UR8, -0x40, URZ ;  /* 0xffffffc008047890 */ /* 0x000fe2000fffe03f */
[----:B------:R-:W-:Y:S01]  /*0c70*/  @!P1 IMAD.MOV R0, RZ, RZ, -R0 ;  /* 0x000000ffff009224 */ /* 0x000fe200078e0a00 */
[----:B------:R-:W-:Y:S01]  /*0c80*/  SEL R7, R7, RZ, !P0 ;  /* 0x000000ff07077207 */ /* 0x000fe20004000000 */
[----:B------:R-:W-:Y:S01]  /*0c90*/  IMAD R3, R3, c[0x0][0x184], R72 ;  /* 0x0000610003037a24 */ /* 0x000fe200078e0248 */
[----:B------:R-:W-:-:S02]  /*0ca0*/  ISETP.GE.AND P1, PT, R72, UR5, PT ;  /* 0x0000000548007c0c */ /* 0x000fc4000bf26270 */
[----:B------:R-:W-:Y:S02]  /*0cb0*/  @!P4 LOP3.LUT R0, RZ, c[0x0][0x17c], RZ, 0x33, !PT ;  /* 0x00005f00ff00ca12 */ /* 0x000fe400078e33ff */
[----:B------:R-:W-:Y:S02]  /*0cc0*/  IADD3 R4, P4, R2, c[0x0][0x160], RZ ;  /* 0x0000580002047a10 */ /* 0x000fe40007f9e0ff */
[----:B------:R-:W-:Y:S01]  /*0cd0*/  IADD3 R6, P5, R3, c[0x0][0x160], RZ ;  /* 0x0000580003067a10 */ /* 0x000fe20007fbe0ff */
[----:B------:R-:W-:Y:S01]  /*0ce0*/  IMAD R0, R0, c[0x0][0x188], R73 ;  /* 0x0000620000007a24 */ /* 0x000fe200078e0249 */
[----:B------:R-:W-:Y:S02]  /*0cf0*/  LEA.HI.X.SX32 R5, R2, c[0x0][0x164], 0x1, P4 ;  /* 0x0000590002057a11 */ /* 0x000fe400020f0eff */
[----:B------:R-:W-:Y:S02]  /*0d00*/  ISETP.NE.U32.AND P4, PT, R7, RZ, PT ;  /* 0x000000ff0700720c */ /* 0x000fe40003f85070 */
[----:B------:R-:W-:Y:S01]  /*0d10*/  LEA.HI.X.SX32 R7, R3, c[0x0][0x164], 0x1, P5 ;  /* 0x0000590003077a11 */ /* 0x000fe200028f0eff */
[----:B------:R1:W-:Y:S01]  /*0d20*/  LDGSTS.E.BYPASS.128 [R71], [R4.64], P6 ;  /* 0x0000000004477fae */ /* 0x0003e2000b101c4e */
[----:B------:R-:W-:-:S02]  /*0d30*/  IADD3 R2, P5, R0, c[0x0][0x168], RZ ;  /* 0x00005a0000027a10 */ /* 0x000fc40007fbe0ff */
[----:B------:R-:W-:Y:S01]  /*0d40*/  SEL R8, RZ, 0x10, P1 ;  /* 0x00000010ff087807 */ /* 0x000fe20000800000 */
[----:B------:R1:W-:Y:S01]  /*0d50*/  LDGSTS.E.BYPASS.128 [R70], [R6.64], P6 ;  /* 0x0000000006467fae */ /* 0x0003e2000b101c4e */
[----:B------:R-:W-:Y:S02]  /*0d60*/  LEA.HI.X.SX32 R3, R0, c[0x0][0x16c], 0x1, P5 ;  /* 0x00005b0000037a11 */ /* 0x000fe400028f0eff */
[----:B------:R-:W-:Y:S01]  /*0d70*/  ISETP.GE.AND P5, PT, R73, UR5, PT ;  /* 0x0000000549007c0c */ /* 0x000fe2000bfa6270 */
[----:B------:R-:W0:Y:S01]  /*0d80*/  LDGDEPBAR ;  /* 0x00000000000079af */ /* 0x000e220000000000 */
[----:B------:R-:W-:Y:S02]  /*0d90*/  SEL R8, R8, RZ, P3 ;  /* 0x000000ff08087207 */ /* 0x000fe40001800000 */
[----:B------:R-:W-:Y:S01]  /*0da0*/  SEL R0, RZ, 0x8, P5 ;  /* 0x00000008ff007807 */ /* 0x000fe20002800000 */
[----:B------:R1:W-:Y:S01]  /*0db0*/  LDGSTS.E.64 [R69+0x3000], [R2.64], P4 ;  /* 0x0300000002457fae */ /* 0x0003e2000a121a4e */
[----:B------:R-:W-:-:S02]  /*0dc0*/  ISETP.GE.AND P4, PT, R72, UR4, PT ;  /* 0x0000000448007c0c */ /* 0x000fc4000bf86270 */
[----:B------:R-:W-:Y:S01]  /*0dd0*/  ISETP.NE.U32.AND P6, PT, R8, RZ, PT ;  /* 0x000000ff0800720c */ /* 0x000fe20003fc5070 */
[----:B------:R-:W0:Y:S01]  /*0de0*/  LDGDEPBAR ;  /* 0x00000000000079af */ /* 0x000e220000000000 */
[----:B------:R-:W-:-:S03]  /*0df0*/  SEL R0, R0, RZ, P3 ;  /* 0x000000ff00007207 */ /* 0x000fc60001800000 */
[----:B------:R-:W-:Y:S01]  /*0e00*/  BAR.SYNC.DEFER_BLOCKING 0x0 ;  /* 0x0000000000007b1d */ /* 0x000fe20000010000 */
[----:B------:R-:W-:Y:S02]  /*0e10*/  PLOP3.LUT P3, PT, PT, PT, UP0, 0x80, 0x0 ;  /* 0x000000000000781c */ /* 0x000fe40003f6f008 */
[----:B------:R-:W-:-:S04]  /*0e20*/  SEL R8, RZ, 0x10, P4 ;  /* 0x00000010ff087807 */ /* 0x000fc80002000000 */
[----:B------:R-:W-:Y:S02]  /*0e30*/  SEL R8, R8, RZ, P3 ;  /* 0x000000ff08087207 */ /* 0x000fe40001800000 */
[----:B------:R-:W-:Y:S01]  /*0e40*/  ISETP.NE.U32.AND P3, PT, R0, RZ, PT ;  /* 0x000000ff0000720c */ /* 0x000fe20003f65070 */
[----:B------:R-:W-:Y:S01]  /*0e50*/  @!PT LDS RZ, [RZ] ;  /* 0x00000000fffff984 */ /* 0x000fe20000000800 */
[----:B------:R-:W-:Y:S01]  /*0e60*/  @!PT LDS RZ, [RZ] ;  /* 0x00000000fffff984 */ /* 0x000fe20000000800 */
[----:B------:R-:W-:Y:S01]  /*0e70*/  @!PT LDS RZ, [RZ] ;  /* 0x00000000fffff984 */ /* 0x000fe20000000800 */
[----:B------:R1:W-:Y:S04]  /*0e80*/  LDGSTS.E.BYPASS.128 [R71+0x1000], [R4.64+0x20], P6 ;  /* 0x0100002004477fae */ /* 0x0003e8000b101c4e */
[----:B------:R1:W-:Y:S01]  /*0e90*/  LDGSTS.E.BYPASS.128 [R70+0x1000], [R6.64+0x20], P6 ;  /* 0x0100002006467fae */ /* 0x0003e2000b101c4e */
[----:B------:R-:W-:-:S03]  /*0ea0*/  ISETP.NE.U32.AND P6, PT, R8, RZ, PT ;  /* 0x000000ff0800720c */ /* 0x000fc60003fc5070 */
[----:B------:R-:W0:Y:S04]  /*0eb0*/  LDGDEPBAR ;  /* 0x00000000000079af */ /* 0x000e280000000000 */
[----:B------:R1:W-:Y:S01]  /*0ec0*/  LDGSTS.E.64 [R69+0x3400], [R2.64+0x20], P3 ;  /* 0x0340002002457fae */ /* 0x0003e20009921a4e */
[----:B------:R-:W-:-:S03]  /*0ed0*/  ISETP.GE.AND P3, PT, R73, UR4, PT ;  /* 0x0000000449007c0c */ /* 0x000fc6000bf66270 */
[----:B------:R-:W0:Y:S01]  /*0ee0*/  LDGDEPBAR ;  /* 0x00000000000079af */ /* 0x000e220000000000 */
[----:B------:R-:W-:-:S03]  /*0ef0*/  SEL R0, RZ, 0x8, P3 ;  /* 0x00000008ff007807 */ /* 0x000fc60001800000 */
[----:B------:R-:W-:Y:S06]  /*0f00*/  BAR.SYNC.DEFER_BLOCKING 0x0 ;  /* 0x0000000000007b1d */ /* 0x000fec0000010000 */
[----:B------:R-:W-:Y:S01]  /*0f10*/  @!PT LDS RZ, [RZ] ;  /* 0x00000000fffff984 */ /* 0x000fe20000000800 */
[----:B------:R-:W-:Y:S01]  /*0f20*/  @!PT LDS RZ, [RZ] ;  /* 0x00000000fffff984 */ /* 0x000fe20000000800 */
[----:B------:R-:W-:Y:S01]  /*0f30*/  @!PT LDS RZ, [RZ] ;  /* 0x00000000fffff984 */ /* 0x000fe20000000800 */
[----:B------:R1:W-:Y:S04]  /*0f40*/  LDGSTS.E.BYPASS.128 [R71+0x2000], [R4.64+0x40], P6 ;  /* 0x0200004004477fae */ /* 0x0003e8000b101c4e */
[----:B------:R1:W-:Y:S01]  /*0f50*/  LDGSTS.E.BYPASS.128 [R70+0x2000], [R6.64+0x40], P6 ;  /* 0x0200004006467fae */ /* 0x0003e2000b101c4e */
[----:B------:R-:W-:Y:S01]  /*0f60*/  PLOP3.LUT P6, PT, PT, PT, UP0, 0x80, 0x0 ;  /* 0x000000000000781c */ /* 0x000fe20003fcf008 */
[----:B------:R-:W-:-:S02]  /*0f70*/  UISETP.GE.AND UP0, UPT, UR6, 0x20, UPT ;  /* 0x000000200600788c */ /* 0x000fc4000bf06270 */
[----:B------:R-:W0:Y:S01]  /*0f80*/  LDGDEPBAR ;  /* 0x00000000000079af */ /* 0x000e220000000000 */
[----:B------:R-:W-:-:S04]  /*0f90*/  SEL R0, R0, RZ, P6 ;  /* 0x000000ff00007207 */ /* 0x000fc80003000000 */
[----:B------:R-:W-:-:S13]  /*0fa0*/  ISETP.NE.U32.AND P6, PT, R0, RZ, PT ;  /* 0x000000ff0000720c */ /* 0x000fda0003fc5070 */
[----:B------:R1:W-:Y:S01]  /*0fb0*/  LDGSTS.E.64 [R69+0x3800], [R2.64+0x40], P6 ;  /* 0x0380004002457fae */ /* 0x0003e2000b121a4e */
[----:B------:R-:W-:-:S03]  /*0fc0*/  PLOP3.LUT P6, PT, PT, PT, UP0, 0x40, 0x0 ;  /* 0x000000000000781c */ /* 0x000fc60003fce808 */
[----:B------:R-:W0:Y:S01]  /*0fd0*/  LDGDEPBAR ;  /* 0x00000000000079af */ /* 0x000e220000000000 */
[----:B------:R-:W-:-:S04]  /*0fe0*/  DEPBAR.LE SB0, 0x4 ;  /* 0x000081000000791a */ /* 0x000fc80000000000 */
[----:B------:R-:W-:Y:S06]  /*0ff0*/  BAR.SYNC.DEFER_BLOCKING 0x0 ;  /* 0x0000000000007b1d */ /* 0x000fec0000010000 */
[----:B------:R-:W-:Y:S05]  /*1000*/  @P6 BRA `(.L_x_0) ;  /* 0x0000133000006947 */ /* 0x000fea0003800000 */
[----:B-1----:R-:W-:Y:S01]  /*1010*/  IMAD.SHL.U32 R0, R76, 0x2, RZ ;  /* 0x000000024c007824 */ /* 0x002fe200078e00ff */
[----:B------:R-:W-:Y:S01]  /*1020*/  SHF.R.U32.HI R10, RZ, 0x2, R66 ;  /* 0x00000002ff0a7819 */ /* 0x000fe20000011642 */
[----:B------:R-:W-:Y:S01]  /*1030*/  IMAD.SHL.U32 R67, R66, 0x20, RZ ;  /* 0x0000002042437824 */ /* 0x000fe200078e00ff */
[----:B------:R-:W-:Y:S01]  /*1040*/  IADD3 R2, P6, R2, 0x60, RZ ;  /* 0x0000006002027810 */ /* 0x000fe20007fde0ff */
[----:B------:R-:W-:Y:S01]  /*1050*/  USHF.R.S32.HI UR7, URZ, 0x1f, UR6 ;  /* 0x0000001f3f077899 */ /* 0x000fe20008011406 */
[----:B------:R-:W-:Y:S01]  /*1060*/  LOP3.LUT R8, R0, 0x6, RZ, 0xc0, !PT ;  /* 0x0000000600087812 */ /* 0x000fe200078ec0ff */
[----:B------:R-:W-:Y:S01]  /*1070*/  CS2R R52, SRZ ;  /* 0x0000000000347805 */ /* 0x000fe2000001ff00 */
[----:B------:R-:W-:Y:S01]  /*1080*/  SGXT.U32 R10, R10, 0x1 ;  /* 0x000000010a0a781a */ /* 0x000fe20000000000 */
[----:B------:R-:W-:Y:S01]  /*1090*/  IMAD.X R3, RZ, RZ, R3, P6 ;  /* 0x000000ffff037224 */ /* 0x000fe200030e0603 */
[----:B------:R-:W-:Y:S01]  /*10a0*/  SHF.R.U32.HI R0, RZ, 0x4, R77 ;  /* 0x00000004ff007819 */ /* 0x000fe2000001164d */
[----:B------:R-:W-:Y:S01]  /*10b0*/  ULEA.HI UR7, UR7, UR6, URZ, 0x5 ;  /* 0x0000000607077291 */ /* 0x000fe2000f8f283f */
[----:B------:R-:W-:Y:S01]  /*10c0*/  F2FP.PACK_AB.RZ R11, RZ, RZ ;  /* 0x000000ffff0b723e */ /* 0x000fe200000180ff */
[----:B------:R-:W-:Y:S01]  /*10d0*/  CS2R R54, SRZ ;  /* 0x0000000000367805 */ /* 0x000fe2000001ff00 */
[--C-:B------:R-:W-:Y:S01]  /*10e0*/  LOP3.LUT R8, R8, 0x1, R9.reuse, 0xf8, !PT ;  /* 0x0000000108087812 */ /* 0x100fe200078ef809 */
[----:B------:R-:W-:Y:S01]  /*10f0*/  USHF.R.S32.HI UR7, URZ, 0x5, UR7 ;  /* 0x000000053f077899 */ /* 0x000fe20008011407 */
[----:B------:R-:W-:Y:S01]  /*1100*/  LOP3.LUT R9, R10, 0x1, R9, 0x78, !PT ;  /* 0x000000010a097812 */ /* 0x000fe200078e7809 */
[----:B------:R-:W-:Y:S01]  /*1110*/  CS2R R48, SRZ ;  /* 0x0000000000307805 */ /* 0x000fe2000001ff00 */
[----:B------:R-:W-:Y:S01]  /*1120*/  LOP3.LUT R10, R0, R10, RZ, 0x3c, !PT ;  /* 0x0000000a000a7212 */ /* 0x000fe200078e3cff */
[----:B------:R-:W-:Y:S01]  /*1130*/  IMAD.SHL.U32 R8, R8, 0x100, RZ ;  /* 0x0000010008087824 */ /* 0x000fe200078e00ff */
[----:B------:R-:W-:Y:S01]  /*1140*/  PRMT R11, R11, 0x5410, R11 ;  /* 0x000054100b0b7816 */ /* 0x000fe2000000000b */
[----:B------:R-:W-:Y:S01]  /*1150*/  IMAD.SHL.U32 R0, R0, 0x100, RZ ;  /* 0x0000010000007824 */ /* 0x000fe200078e00ff */
[----:B------:R-:W-:Y:S01]  /*1160*/  IADD3 R60, P6, R6, 0x60, RZ ;  /* 0x00000060063c7810 */ /* 0x000fe20007fde0ff */
[----:B------:R-:W-:Y:S01]  /*1170*/  IMAD.SHL.U32 R10, R10, 0x10, RZ ;  /* 0x000000100a0a7824 */ /* 0x000fe200078e00ff */
[----:B------:R-:W-:Y:S01]  /*1180*/  LOP3.LUT R11, R11, 0xfffefffe, RZ, 0xc0, !PT ;  /* 0xfffefffe0b0b7812 */ /* 0x000fe200078ec0ff */
[----:B------:R-:W-:Y:S01]  /*1190*/  IMAD.SHL.U32 R9, R9, 0x10, RZ ;  /* 0x0000001009097824 */ /* 0x000fe200078e00ff */
[----:B------:R-:W-:Y:S01]  /*11a0*/  LOP3.LUT R67, R67, 0xe0, RZ, 0xe2, !PT ;  /* 0x000000e043437812 */ /* 0x000fe200078ee2ff */
[----:B------:R-:W-:Y:S01]  /*11b0*/  IMAD.X R61, RZ, RZ, R7, P6 ;  /* 0x000000ffff3d7224 */ /* 0x000fe200030e0607 */
[----:B------:R-:W-:Y:S01]  /*11c0*/  IADD3 R64, P6, R4, 0x60, RZ ;  /* 0x0000006004407810 */ /* 0x000fe20007fde0ff */
[----:B------:R-:W-:Y:S01]  /*11d0*/  CS2R R50, SRZ ;  /* 0x0000000000327805 */ /* 0x000fe2000001ff00 */
[----:B------:R-:W-:Y:S01]  /*11e0*/  IADD3 R11, R11, 0x800080, RZ ;  /* 0x008000800b0b7810 */ /* 0x000fe20007ffe0ff */
[----:B------:R-:W-:Y:S01]  /*11f0*/  CS2R R44, SRZ ;  /* 0x00000000002c7805 */ /* 0x000fe2000001ff00 */
[C---:B------:R-:W-:Y:S01]  /*1200*/  LOP3.LUT R68, R67.reuse, R8, R10, 0xfe, !PT ;  /* 0x0000000843447212 */ /* 0x040fe200078efe0a */
[----:B------:R-:W-:Y:S01]  /*1210*/  CS2R R46, SRZ ;  /* 0x00000000002e7805 */ /* 0x000fe2000001ff00 */
[----:B------:R-:W-:Y:S01]  /*1220*/  LOP3.LUT R67, R67, R9, R0, 0xfe, !PT ;  /* 0x0000000943437212 */ /* 0x000fe200078efe00 */
[----:B------:R-:W-:Y:S01]  /*1230*/  CS2R R40, SRZ ;  /* 0x0000000000287805 */ /* 0x000fe2000001ff00 */
[----:B------:R-:W-:Y:S01]  /*1240*/  PLOP3.LUT P0, PT, P0, PT, PT, 0x8, 0x0 ;  /* 0x000000000000781c */ /* 0x000fe2000070e170 */
        /* <DEDUP_REMOVED lines=11> */
[----:B------:R-:W-:Y:S01]  /*1300*/  CS2R R34, SRZ ;  /* 0x0000000000227805 */ /* 0x000fe2000001ff00 */
[----:B------:R-:W-:Y:S01]  /*1310*/  CS2R R28, SRZ ;  /* 0x00000000001c7805 */ /* 0x000fe2000001ff00 */
[----:B------:R-:W-:Y:S01]  /*1320*/  CS2R R30, SRZ ;  /* 0x00000000001e7805 */ /* 0x000fe2000001ff00 */
[----:B------:R-:W-:Y:S01]  /*1330*/  IMAD.X R65, RZ, RZ, R5, P6 ;  /* 0x000000ffff417224 */ /* 0x000fe200030e0605 */
[----:B------:R-:W-:Y:S01]  /*1340*/  PRMT R0, R11, 0x7531, R11 ;  /* 0x000075310b007816 */ /* 0x000fe2000000000b */
[----:B------:R-:W-:-:S02]  /*1350*/  UIADD3 UR8, UR8, -0x60, URZ ;  /* 0xffffffa008087890 */ /* 0x000fc4000fffe03f */
[----:B------:R-:W-:Y:S02]  /*1360*/  UMOV UR13, 0x3000 ;  /* 0x00003000000d7882 */ /* 0x000fe40000000000 */
[----:B------:R-:W-:Y:S02]  /*1370*/  UMOV UR9, 0x2 ;  /* 0x0000000200097882 */ /* 0x000fe40000000000 */
[----:B------:R-:W-:Y:S02]  /*1380*/  UMOV UR4, URZ ;  /* 0x0000003f00047c82 */ /* 0x000fe40008000000 */
[----:B------:R-:W-:Y:S02]  /*1390*/  UMOV UR5, URZ ;  /* 0x0000003f00057c82 */ /* 0x000fe40008000000 */
[----:B------:R-:W-:Y:S02]  /*13a0*/  UIADD3 UR12, UR7, -0x3, URZ ;  /* 0xfffffffd070c7890 */ /* 0x000fe4000fffe03f */
[----:B------:R-:W-:-:S02]  /*13b0*/  UMOV UR6, URZ ;  /* 0x0000003f00067c82 */ /* 0x000fc40008000000 */
.L_x_1:
[----:B------:R-:W1:Y:S01]  /*13c0*/  LDS.128 R8, [R70+UR5] ;  /* 0x0000000546087984 */ /* 0x000e620008000c00 */
[C---:B------:R-:W-:Y:S01]  /*13d0*/  PRMT R14, R0.reuse, 0x7770, RZ ;  /* 0x00007770000e7816 */ /* 0x040fe200000000ff */
[----:B------:R-:W-:Y:S01]  /*13e0*/  UISETP.GE.AND UP0, UPT, UR6, UR12, UPT ;  /* 0x0000000c0600728c */ /* 0x000fe2000bf06270 */
[----:B------:R-:W-:Y:S01]  /*13f0*/  PRMT R15, R0, 0x7771, RZ ;  /* 0x00007771000f7816 */ /* 0x000fe200000000ff */
[----:B------:R-:W2:Y:S01]  /*1400*/  LDS.128 R4, [R71+UR5] ;  /* 0x0000000547047984 */ /* 0x000ea20008000c00 */
[----:B------:R-:W-:-:S02]  /*1410*/  UIADD3 UR9, UR9, 0x1, URZ ;  /* 0x0000000109097890 */ /* 0x000fc4000fffe03f */
[----:B------:R-:W-:Y:S02]  /*1420*/  UIADD3 UR6, UR6, 0x1, URZ ;  /* 0x0000000106067890 */ /* 0x000fe4000fffe03f */
[----:B------:R-:W-:Y:S02]  /*1430*/  UIADD3 UR4, UR4, 0x1, URZ ;  /* 0x0000000104047890 */ /* 0x000fe4000fffe03f */
[----:B------:R-:W-:Y:S01]  /*1440*/  UISETP.GE.AND UP1, UPT, UR6, UR7, UPT ;  /* 0x000000070600728c */ /* 0x000fe2000bf26270 */
[C---:B-1----:R-:W-:Y:S02]  /*1450*/  PRMT R19, R10.reuse, 0x7770, RZ ;  /* 0x000077700a137816 */ /* 0x042fe400000000ff */
[----:B------:R-:W-:Y:S02]  /*1460*/  PRMT R18, R10, 0x7771, RZ ;  /* 0x000077710a127816 */ /* 0x000fe400000000ff */
[----:B------:R-:W-:Y:S02]  /*1470*/  PRMT R13, R9, 0x7770, RZ ;  /* 0x00007770090d7816 */ /* 0x000fe400000000ff */
[----:B------:R-:W-:-:S02]  /*1480*/  PRMT R17, R8, 0x7770, RZ ;  /* 0x0000777008117816 */ /* 0x000fc400000000ff */
[-C--:B------:R-:W-:Y:S02]  /*1490*/  SEL R19, R19, R14.reuse, P2 ;  /* 0x0000000e13137207 */ /* 0x080fe40001000000 */
[----:B------:R-:W-:Y:S02]  /*14a0*/  SEL R25, R18, R15, P2 ;  /* 0x0000000f12197207 */ /* 0x000fe40001000000 */
[----:B------:R-:W-:Y:S02]  /*14b0*/  PRMT R12, R9, 0x7771, RZ ;  /* 0x00007771090c7816 */ /* 0x000fe400000000ff */
[----:B------:R-:W-:Y:S02]  /*14c0*/  PRMT R16, R8, 0x7771, RZ ;  /* 0x0000777108107816 */ /* 0x000fe400000000ff */
[-C--:B------:R-:W-:Y:S02]  /*14d0*/  SEL R13, R13, R14.reuse, P2 ;  /* 0x0000000e0d0d7207 */ /* 0x080fe40001000000 */
[----:B------:R-:W-:-:S02]  /*14e0*/  SEL R17, R17, R14, P2 ;  /* 0x0000000e11117207 */ /* 0x000fc40001000000 */
[----:B------:R-:W-:Y:S02]  /*14f0*/  LOP3.LUT R18, R19, 0xffff, RZ, 0xc0, !PT ;  /* 0x0000ffff13127812 */ /* 0x000fe400078ec0ff */
[-C--:B------:R-:W-:Y:S02]  /*1500*/  SEL R12, R12, R15.reuse, P2 ;  /* 0x0000000f0c0c7207 */ /* 0x080fe40001000000 */
[----:B------:R-:W-:Y:S02]  /*1510*/  SEL R16, R16, R15, P2 ;  /* 0x0000000f10107207 */ /* 0x000fe40001000000 */
[----:B------:R-:W-:Y:S02]  /*1520*/  LOP3.LUT R13, R13, 0xffff, RZ, 0xc0, !PT ;  /* 0x0000ffff0d0d7812 */ /* 0x000fe400078ec0ff */
[----:B------:R-:W-:Y:S02]  /*1530*/  LOP3.LUT R17, R17, 0xffff, RZ, 0xc0, !PT ;  /* 0x0000ffff11117812 */ /* 0x000fe400078ec0ff */
[----:B------:R-:W-:-:S02]  /*1540*/  PRMT R18, R25, 0x7604, R18 ;  /* 0x0000760419127816 */ /* 0x000fc40000000012 */
[C---:B------:R-:W-:Y:S02]  /*1550*/  PRMT R25, R11.reuse, 0x7770, RZ ;  /* 0x000077700b197816 */ /* 0x040fe400000000ff */
[----:B------:R-:W-:Y:S02]  /*1560*/  PRMT R13, R12, 0x7604, R13 ;  /* 0x000076040c0d7816 */ /* 0x000fe4000000000d */
[----:B------:R-:W-:Y:S02]  /*1570*/  PRMT R19, R16, 0x7604, R17 ;  /* 0x0000760410137816 */ /* 0x000fe40000000011 */
[----:B------:R-:W-:Y:S02]  /*1580*/  PRMT R12, R11, 0x7771, RZ ;  /* 0x000077710b0c7816 */ /* 0x000fe400000000ff */
[----:B------:R-:W-:Y:S02]  /*1590*/  SEL R25, R25, R14, P2 ;  /* 0x0000000e19197207 */ /* 0x000fe40001000000 */
[----:B------:R-:W-:-:S02]  /*15a0*/  PRMT R16, R0, 0x7772, RZ ;  /* 0x0000777200107816 */ /* 0x000fc400000000ff */
[----:B------:R-:W-:Y:S02]  /*15b0*/  PRMT R17, R10, 0x7772, RZ ;  /* 0x000077720a117816 */ /* 0x000fe400000000ff */
[----:B------:R-:W-:Y:S02]  /*15c0*/  SEL R12, R12, R15, P2 ;  /* 0x0000000f0c0c7207 */ /* 0x000fe40001000000 */
[----:B------:R-:W-:Y:S02]  /*15d0*/  LOP3.LUT R25, R25, 0xffff, RZ, 0xc0, !PT ;  /* 0x0000ffff19197812 */ /* 0x000fe400078ec0ff */
[----:B------:R-:W-:Y:S02]  /*15e0*/  SEL R27, R17, R16, P2 ;  /* 0x00000010111b7207 */ /* 0x000fe40001000000 */
[----:B------:R-:W-:Y:S02]  /*15f0*/  PRMT R17, R9, 0x7772, RZ ;  /* 0x0000777209117816 */ /* 0x000fe400000000ff */
[----:B------:R-:W-:-:S02]  /*1600*/  PRMT R26, R12, 0x7604, R25 ;  /* 0x000076040c1a7816 */ /* 0x000fc40000000019 */
[----:B------:R-:W-:Y:S02]  /*1610*/  PRMT R25, R8, 0x7772, RZ ;  /* 0x0000777208197816 */ /* 0x000fe400000000ff */
[-C--:B------:R-:W-:Y:S02]  /*1620*/  SEL R12, R17, R16.reuse, P2 ;  /* 0x00000010110c7207 */ /* 0x080fe40001000000 */
[----:B------:R-:W-:Y:S02]  /*1630*/  PRMT R17, R11, 0x7772, RZ ;  /* 0x000077720b117816 */ /* 0x000fe400000000ff */
[-C--:B------:R-:W-:Y:S02]  /*1640*/  SEL R24, R25, R16.reuse, P2 ;  /* 0x0000001019187207 */ /* 0x080fe40001000000 */
[----:B------:R-:W-:Y:S02]  /*1650*/  SEL R25, R17, R16, P2 ;  /* 0x0000001011197207 */ /* 0x000fe40001000000 */
[----:B------:R-:W-:-:S02]  /*1660*/  PRMT R13, R12, 0x7054, R13 ;  /* 0x000070540c0d7816 */ /* 0x000fc4000000000d */
[----:B--2---:R-:W-:Y:S02]  /*1670*/  PRMT R17, R5, 0x7770, RZ ;  /* 0x0000777005117816 */ /* 0x004fe400000000ff */
[----:B------:R-:W-:Y:S02]  /*1680*/  PRMT R12, R25, 0x7054, R26 ;  /* 0x00007054190c7816 */ /* 0x000fe4000000001a */
[----:B------:R-:W-:Y:S02]  /*1690*/  PRMT R25, R4, 0x7770, RZ ;  /* 0x0000777004197816 */ /* 0x000fe400000000ff */
[----:B------:R-:W-:Y:S02]  /*16a0*/  PRMT R19, R24, 0x7054, R19 ;  /* 0x0000705418137816 */ /* 0x000fe40000000013 */
[----:B------:R-:W-:Y:S02]  /*16b0*/  SEL R17, R17, R14, P2 ;  /* 0x0000000e11117207 */ /* 0x000fe40001000000 */
[----:B------:R-:W-:-:S02]  /*16c0*/  PRMT R24, R5, 0x7771, RZ ;  /* 0x0000777105187816 */ /* 0x000fc400000000ff */
[----:B------:R-:W-:Y:S02]  /*16d0*/  PRMT R26, R4, 0x7771, RZ ;  /* 0x00007771041a7816 */ /* 0x000fe400000000ff */
[----:B------:R-:W-:Y:S02]  /*16e0*/  SEL R25, R25, R14, P2 ;  /* 0x0000000e19197207 */ /* 0x000fe40001000000 */
[-C--:B------:R-:W-:Y:S02]  /*16f0*/  SEL R24, R24, R15.reuse, P2 ;  /* 0x0000000f18187207 */ /* 0x080fe40001000000 */
[----:B------:R-:W-:Y:S02]  /*1700*/  LOP3.LUT R17, R17, 0xffff, RZ, 0xc0, !PT ;  /* 0x0000ffff11117812 */ /* 0x000fe400078ec0ff */
[----:B------:R-:W-:Y:S02]  /*1710*/  SEL R26, R26, R15, P2 ;  /* 0x0000000f1a1a7207 */ /* 0x000fe40001000000 */
[----:B------:R-:W-:-:S02]  /*1720*/  LOP3.LUT R25, R25, 0xffff, RZ, 0xc0, !PT ;  /* 0x0000ffff19197812 */ /* 0x000fc400078ec0ff */
[----:B------:R-:W-:Y:S02]  /*1730*/  PRMT R18, R27, 0x7054, R18 ;  /* 0x000070541b127816 */ /* 0x000fe40000000012 */
[----:B------:R-:W-:Y:S02]  /*1740*/  PRMT R27, R24, 0x7604, R17 ;  /* 0x00007604181b7816 */ /* 0x000fe40000000011 */
[----:B------:R-:W-:Y:S02]  /*1750*/  PRMT R26, R26, 0x7604, R25 ;  /* 0x000076041a1a7816 */ /* 0x000fe40000000019 */
[----:B------:R-:W-:Y:S02]  /*1760*/  PRMT R17, R7, 0x7770, RZ ;  /* 0x0000777007117816 */ /* 0x000fe400000000ff */
[----:B------:R-:W-:Y:S02]  /*1770*/  PRMT R25, R6, 0x7770, RZ ;  /* 0x0000777006197816 */ /* 0x000fe400000000ff */
[----:B------:R-:W-:-:S02]  /*1780*/  SEL R17, R17, R14, P2 ;  /* 0x0000000e11117207 */ /* 0x000fc40001000000 */
[----:B------:R-:W-:Y:S02]  /*1790*/  PRMT R24, R7, 0x7771, RZ ;  /* 0x0000777107187816 */ /* 0x000fe400000000ff */
[----:B------:R-:W-:Y:S02]  /*17a0*/  PRMT R56, R6, 0x7771, RZ ;  /* 0x0000777106387816 */ /* 0x000fe400000000ff */
[----:B------:R-:W-:Y:S02]  /*17b0*/  SEL R25, R25, R14, P2 ;  /* 0x0000000e19197207 */ /* 0x000fe40001000000 */
[-C--:B------:R-:W-:Y:S02]  /*17c0*/  SEL R24, R24, R15.reuse, P2 ;  /* 0x0000000f18187207 */ /* 0x080fe40001000000 */
[----:B------:R-:W-:Y:S02]  /*17d0*/  SEL R57, R56, R15, P2 ;  /* 0x0000000f38397207 */ /* 0x000fe40001000000 */
[----:B------:R-:W-:-:S02]  /*17e0*/  LOP3.LUT R17, R17, 0xffff, RZ, 0xc0, !PT ;  /* 0x0000ffff11117812 */ /* 0x000fc400078ec0ff */
[----:B------:R-:W-:Y:S02]  /*17f0*/  LOP3.LUT R56, R25, 0xffff, RZ, 0xc0, !PT ;  /* 0x0000ffff19387812 */ /* 0x000fe400078ec0ff */
[----:B------:R-:W-:Y:S02]  /*1800*/  PRMT R25, R24, 0x7604, R17 ;  /* 0x0000760418197816 */ /* 0x000fe40000000011 */
[----:B------:R-:W-:Y:S02]  /*1810*/  PRMT R24, R57, 0x7604, R56 ;  /* 0x0000760439187816 */ /* 0x000fe40000000038 */
[----:B------:R-:W-:Y:S02]  /*1820*/  PRMT R17, R5, 0x7772, RZ ;  /* 0x0000777205117816 */ /* 0x000fe400000000ff */
[----:B------:R-:W-:Y:S02]  /*1830*/  PRMT R57, R4, 0x7772, RZ ;  /* 0x0000777204397816 */ /* 0x000fe400000000ff */
[----:B------:R-:W-:-:S02]  /*1840*/  SEL R56, R17, R16, P2 ;  /* 0x0000001011387207 */ /* 0x000fc40001000000 */
[-C--:B------:R-:W-:Y:S02]  /*1850*/  SEL R57, R57, R16.reuse, P2 ;  /* 0x0000001039397207 */ /* 0x080fe40001000000 */
[----:B------:R-:W-:Y:S02]  /*1860*/  PRMT R17, R7, 0x7772, RZ ;  /* 0x0000777207117816 */ /* 0x000fe400000000ff */
[----:B------:R-:W-:Y:S02]  /*1870*/  PRMT R27, R56, 0x7054, R27 ;  /* 0x00007054381b7816 */ /* 0x000fe4000000001b */
[----:B------:R-:W-:Y:S02]  /*1880*/  PRMT R26, R57, 0x7054, R26 ;  /* 0x00007054391a7816 */ /* 0x000fe4000000001a */
[----:B------:R-:W-:Y:S02]  /*1890*/  PRMT R57, R6, 0x7772, RZ ;  /* 0x0000777206397816 */ /* 0x000fe400000000ff */
[----:B------:R-:W-:-:S02]  /*18a0*/  SEL R56, R17, R16, P2 ;  /* 0x0000001011387207 */ /* 0x000fc40001000000 */
[----:B------:R-:W-:Y:S02]  /*18b0*/  SEL R57, R57, R16, P2 ;  /* 0x0000001039397207 */ /* 0x000fe40001000000 */
[----:B------:R-:W-:Y:S02]  /*18c0*/  PRMT R25, R56, 0x7054, R25 ;  /* 0x0000705438197816 */ /* 0x000fe40000000019 */
[----:B------:R-:W-:Y:S02]  /*18d0*/  PRMT R10, R10, 0x7773, RZ ;  /* 0x000077730a0a7816 */ /* 0x000fe400000000ff */
[----:B------:R-:W-:Y:S02]  /*18e0*/  PRMT R17, R0, 0x7773, RZ ;  /* 0x0000777300117816 */ /* 0x000fe400000000ff */
[----:B------:R-:W-:Y:S02]  /*18f0*/  PRMT R56, R9, 0x7773, RZ ;  /* 0x0000777309387816 */ /* 0x000fe400000000ff */
[----:B------:R-:W-:-:S02]  /*1900*/  PRMT R24, R57, 0x7054, R24 ;  /* 0x0000705439187816 */ /* 0x000fc40000000018 */
[-C--:B------:R-:W-:Y:S02]  /*1910*/  SEL R57, R10, R17.reuse, P2 ;  /* 0x000000110a397207 */ /* 0x080fe40001000000 */
[----:B------:R-:W-:Y:S02]  /*1920*/  SEL R56, R56, R17, P2 ;  /* 0x0000001138387207 */ /* 0x000fe40001000000 */
[----:B------:R-:W-:Y:S02]  /*1930*/  PRMT R10, R57, 0x654, R18 ;  /* 0x00000654390a7816 */ /* 0x000fe40000000012 */
[----:B------:R-:W-:Y:S02]  /*1940*/  PRMT R9, R56, 0x654, R13 ;  /* 0x0000065438097816 */ /* 0x000fe4000000000d */
[----:B------:R-:W-:Y:S02]  /*1950*/  PRMT R4, R4, 0x7773, RZ ;  /* 0x0000777304047816 */ /* 0x000fe400000000ff */
[----:B------:R-:W-:-:S02]  /*1960*/  PRMT R18, R5, 0x7773, RZ ;  /* 0x0000777305127816 */ /* 0x000fc400000000ff */
[----:B------:R-:W-:Y:S02]  /*1970*/  PRMT R56, R7, 0x7773, RZ ;  /* 0x0000777307387816 */ /* 0x000fe400000000ff */
[----:B------:R-:W-:Y:S02]  /*1980*/  PRMT R6, R6, 0x7773, RZ ;  /* 0x0000777306067816 */ /* 0x000fe400000000ff */
[----:B------:R-:W-:Y:S02]  /*1990*/  PRMT R8, R8, 0x7773, RZ ;  /* 0x0000777308087816 */ /* 0x000fe400000000ff */
[----:B------:R-:W-:Y:S02]  /*19a0*/  PRMT R58, R11, 0x7773, RZ ;  /* 0x000077730b3a7816 */ /* 0x000fe400000000ff */
[-C--:B------:R-:W-:Y:S02]  /*19b0*/  SEL R7, R4, R17.reuse, P2 ;  /* 0x0000001104077207 */ /* 0x080fe40001000000 */
[----:B------:R-:W-:-:S02]  /*19c0*/  SEL R18, R18, R17, P2 ;  /* 0x0000001112127207 */ /* 0x000fc40001000000 */
[-C--:B------:R-:W-:Y:S02]  /*19d0*/  SEL R56, R56, R17.reuse, P2 ;  /* 0x0000001138387207 */ /* 0x080fe40001000000 */
[-C--:B------:R-:W-:Y:S02]  /*19e0*/  SEL R11, R6, R17.reuse, P2 ;  /* 0x00000011060b7207 */ /* 0x080fe40001000000 */
[-C--:B------:R-:W-:Y:S02]  /*19f0*/  SEL R8, R8, R17.reuse, P2 ;  /* 0x0000001108087207 */ /* 0x080fe40001000000 */
[----:B------:R-:W-:Y:S02]  /*1a00*/  SEL R13, R58, R17, P2 ;  /* 0x000000113a0d7207 */ /* 0x000fe40001000000 */
[----:B------:R-:W-:Y:S02]  /*1a10*/  PRMT R4, R7, 0x654, R26 ;  /* 0x0000065407047816 */ /* 0x000fe4000000001a */
[----:B------:R-:W-:-:S02]  /*1a20*/  PRMT R5, R18, 0x654, R27 ;  /* 0x0000065412057816 */ /* 0x000fc4000000001b */
[----:B------:R-:W-:Y:S02]  /*1a30*/  PRMT R7, R56, 0x654, R25 ;  /* 0x0000065438077816 */ /* 0x000fe40000000019 */
[----:B------:R-:W-:Y:S02]  /*1a40*/  PRMT R6, R11, 0x654, R24 ;  /* 0x000006540b067816 */ /* 0x000fe40000000018 */
[----:B------:R-:W-:Y:S02]  /*1a50*/  PRMT R8, R8, 0x654, R19 ;  /* 0x0000065408087816 */ /* 0x000fe40000000013 */
[----:B------:R-:W-:Y:S01]  /*1a60*/  PRMT R11, R13, 0x654, R12 ;  /* 0x000006540d0b7816 */ /* 0x000fe2000000000c */
[----:B------:R-:W-:Y:S01]  /*1a70*/  STS.128 [R71+0x3c00], R4 ;  /* 0x003c000447007388 */ /* 0x000fe20000000c00 */
[----:B------:R-:W-:Y:S01]  /*1a80*/  PLOP3.LUT P2, PT, PT, PT, UP0, 0x80, 0x0 ;  /* 0x000000000000781c */ /* 0x000fe20003f4f008 */
[----:B------:R-:W-:Y:S02]  /*1a90*/  UISETP.GE.AND UP0, UPT, UR9, 0x3, UPT ;  /* 0x000000030900788c */ /* 0x000fe4000bf06270 */
[----:B------:R-:W-:Y:S02]  /*1aa0*/  STS.128 [R70+0x3c00], R8 ;  /* 0x003c000846007388 */ /* 0x000fe40000000c00 */
[----:B------:R-:W-:-:S02]  /*1ab0*/  USEL UR9, UR9, URZ, !UP0 ;  /* 0x0000003f09097287 */ /* 0x000fc4000c000000 */
[----:B------:R-:W1:Y:S01]  /*1ac0*/  LDS.64 R12, [R69+UR13] ;  /* 0x0000000d450c7984 */ /* 0x000e620008000a00 */
[----:B------:R-:W-:-:S04]  /*1ad0*/  UISETP.GE.AND UP0, UPT, UR4, 0x3, UPT ;  /* 0x000000030400788c */ /* 0x000fc8000bf06270 */
[----:B------:R-:W-:-:S04]  /*1ae0*/  USEL UR4, UR4, URZ, !UP0 ;  /* 0x0000003f04047287 */ /* 0x000fc8000c000000 */
[----:B------:R-:W-:Y:S02]  /*1af0*/  USHF.L.U32 UR5, UR4, 0xc, URZ ;  /* 0x0000000c04057899 */ /* 0x000fe4000800063f */
[----:B------:R-:W-:Y:S01]  /*1b00*/  ULEA UR13, UR4, 0x3000, 0xa ;  /* 0x00003000040d7891 */ /* 0x000fe2000f8e503f */
[C---:B-1----:R-:W-:Y:S02]  /*1b10*/  PRMT R19, R12.reuse, 0x7770, RZ ;  /* 0x000077700c137816 */ /* 0x042fe400000000ff */
[----:B------:R-:W-:Y:S02]  /*1b20*/  PRMT R18, R12, 0x7771, RZ ;  /* 0x000077710c127816 */ /* 0x000fe400000000ff */
[----:B------:R-:W-:Y:S02]  /*1b30*/  SEL R19, R19, R14, P0 ;  /* 0x0000000e13137207 */ /* 0x000fe40000000000 */
[----:B------:R-:W-:Y:S02]  /*1b40*/  @P0 PRMT R14, R13, 0x7770, RZ ;  /* 0x000077700d0e0816 */ /* 0x000fe400000000ff */
[----:B------:R-:W-:-:S02]  /*1b50*/  SEL R18, R18, R15, P0 ;  /* 0x0000000f12127207 */ /* 0x000fc40000000000 */
[----:B------:R-:W-:Y:S02]  /*1b60*/  PRMT R5, R12, 0x7772, RZ ;  /* 0x000077720c057816 */ /* 0x000fe400000000ff */
[----:B------:R-:W-:Y:S02]  /*1b70*/  LOP3.LUT R19, R19, 0xffff, RZ, 0xc0, !PT ;  /* 0x0000ffff13137812 */ /* 0x000fe400078ec0ff */
[----:B------:R-:W-:Y:S02]  /*1b80*/  @P0 PRMT R15, R13, 0x7771, RZ ;  /* 0x000077710d0f0816 */ /* 0x000fe400000000ff */
[----:B------:R-:W-:Y:S02]  /*1b90*/  LOP3.LUT R14, R14, 0xffff, RZ, 0xc0, !PT ;  /* 0x0000ffff0e0e7812 */ /* 0x000fe400078ec0ff */
[----:B------:R-:W-:Y:S02]  /*1ba0*/  PRMT R12, R12, 0x7773, RZ ;  /* 0x000077730c0c7816 */ /* 0x000fe400000000ff */
[----:B------:R-:W-:-:S02]  /*1bb0*/  SEL R5, R5, R16, P0 ;  /* 0x0000001005057207 */ /* 0x000fc40000000000 */
[----:B------:R-:W-:Y:S02]  /*1bc0*/  PRMT R18, R18, 0x7604, R19 ;  /* 0x0000760412127816 */ /* 0x000fe40000000013 */
[----:B------:R-:W-:Y:S02]  /*1bd0*/  PRMT R15, R15, 0x7604, R14 ;  /* 0x000076040f0f7816 */ /* 0x000fe4000000000e */
[C---:B------:R-:W-:Y:S02]  /*1be0*/  @P0 PRMT R16, R13.reuse, 0x7772, RZ ;  /* 0x000077720d100816 */ /* 0x040fe400000000ff */
[----:B------:R-:W-:Y:S02]  /*1bf0*/  SEL R12, R12, R17, P0 ;  /* 0x000000110c0c7207 */ /* 0x000fe40000000000 */
[----:B------:R-:W-:Y:S02]  /*1c00*/  @P0 PRMT R17, R13, 0x7773, RZ ;  /* 0x000077730d110816 */ /* 0x000fe400000000ff */
[----:B------:R-:W-:-:S02]  /*1c10*/  PRMT R5, R5, 0x7054, R18 ;  /* 0x0000705405057816 */ /* 0x000fc40000000012 */
[----:B------:R-:W-:Y:S02]  /*1c20*/  PRMT R16, R16, 0x7054, R15 ;  /* 0x0000705410107816 */ /* 0x000fe4000000000f */
[----:B------:R-:W-:Y:S02]  /*1c30*/  PRMT R24, R12, 0x654, R5 ;  /* 0x000006540c187816 */ /* 0x000fe40000000005 */
[----:B------:R-:W-:Y:S02]  /*1c40*/  PRMT R25, R17, 0x654, R16 ;  /* 0x0000065411197816 */ /* 0x000fe40000000010 */
[----:B------:R-:W-:-:S03]  /*1c50*/  ISETP.GE.AND P0, PT, R72, UR8, PT ;  /* 0x0000000848007c0c */ /* 0x000fc6000bf06270 */
[----:B------:R-:W-:Y:S04]  /*1c60*/  STS.64 [R69+0x4c00], R24 ;  /* 0x004c001845007388 */ /* 0x000fe80000000a00 */
[----:B------:R-:W-:Y:S06]  /*1c70*/  BAR.SYNC.DEFER_BLOCKING 0x0 ;  /* 0x0000000000007b1d */ /* 0x000fec0000010000 */
[----:B------:R-:W1:Y:S04]  /*1c80*/  LDSM.16.M88.4 R4, [R68+0x3c00] ;  /* 0x003c00004404783b */ /* 0x000e680000000200 */
[----:B------:R-:W-:Y:S04]  /*1c90*/  LDSM.16.M88.4 R16, [R67+0x4c00] ;  /* 0x004c00004310783b */ /* 0x000fe80000000200 */
[----:B------:R-:W2:Y:S04]  /*1ca0*/  LDSM.16.M88.4 R8, [R68+0x4400] ;  /* 0x004400004408783b */ /* 0x000ea80000000200 */
[----:B------:R-:W3:Y:S01]  /*1cb0*/  LDSM.16.M88.4 R12, [R67+0x4e00] ;  /* 0x004e0000430c783b */ /* 0x000ee20000000200 */
[----:B-1----:R-:W-:-:S02]  /*1cc0*/  PRMT R56, RZ, 0x5140, R4 ;  /* 0x00005140ff387816 */ /* 0x002fc40000000004 */
[----:B------:R-:W-:Y:S02]  /*1cd0*/  PRMT R58, RZ, 0x7362, R4 ;  /* 0x00007362ff3a7816 */ /* 0x000fe40000000004 */
[--C-:B------:R-:W-:Y:S02]  /*1ce0*/  PRMT R57, RZ, 0x5140, R5.reuse ;  /* 0x00005140ff397816 */ /* 0x100fe40000000005 */
[----:B------:R-:W-:Y:S02]  /*1cf0*/  PRMT R59, RZ, 0x7362, R5 ;  /* 0x00007362ff3b7816 */ /* 0x000fe40000000005 */
[--C-:B--2---:R-:W-:Y:S02]  /*1d00*/  PRMT R24, RZ, 0x5140, R8.reuse ;  /* 0x00005140ff187816 */ /* 0x104fe40000000008 */
[----:B------:R-:W-:Y:S02]  /*1d10*/  PRMT R26, RZ, 0x7362, R8 ;  /* 0x00007362ff1a7816 */ /* 0x000fe40000000008 */
[----:B------:R-:W-:-:S02]  /*1d20*/  PRMT R25, RZ, 0x5140, R9 ;  /* 0x00005140ff197816 */ /* 0x000fc40000000009 */
[----:B------:R-:W-:Y:S02]  /*1d30*/  PRMT R27, RZ, 0x7362, R9 ;  /* 0x00007362ff1b7816 */ /* 0x000fe40000000009 */
[--C-:B------:R-:W-:Y:S02]  /*1d40*/  PRMT R4, RZ, 0x5140, R18.reuse ;  /* 0x00005140ff047816 */ /* 0x100fe40000000012 */
[----:B------:R-:W-:Y:S02]  /*1d50*/  PRMT R5, RZ, 0x7362, R18 ;  /* 0x00007362ff057816 */ /* 0x000fe40000000012 */
[--C-:B------:R-:W-:Y:S02]  /*1d60*/  PRMT R62, RZ, 0x5140, R16.reuse ;  /* 0x00005140ff3e7816 */ /* 0x100fe40000000010 */
[----:B------:R-:W-:Y:S02]  /*1d70*/  PRMT R63, RZ, 0x7362, R16 ;  /* 0x00007362ff3f7816 */ /* 0x000fe40000000010 */
[--C-:B---3--:R-:W-:Y:S01]  /*1d80*/  PRMT R8, RZ, 0x5140, R12.reuse ;  /* 0x00005140ff087816 */ /* 0x108fe2000000000c */
[----:B------:R-:W-:Y:S01]  /*1d90*/  HMMA.16816.F32 R48, R56, R4, R48 ;  /* 0x000000043830723c */ /* 0x000fe20000001830 */
[----:B------:R-:W-:-:S02]  /*1da0*/  PRMT R9, RZ, 0x7362, R12 ;  /* 0x00007362ff097816 */ /* 0x000fc4000000000c */
[----:B------:R-:W-:Y:S02]  /*1db0*/  PRMT R16, RZ, 0x5140, R17 ;  /* 0x00005140ff107816 */ /* 0x000fe40000000011 */
[----:B------:R-:W-:Y:S02]  /*1dc0*/  PRMT R18, RZ, 0x5140, R19 ;  /* 0x00005140ff127816 */ /* 0x000fe40000000013 */
[----:B------:R-:W-:Y:S01]  /*1dd0*/  PRMT R12, RZ, 0x5140, R13 ;  /* 0x00005140ff0c7816 */ /* 0x000fe2000000000d */
[----:B------:R-:W-:Y:S01]  /*1de0*/  HMMA.16816.F32 R36, R24, R4, R36 ;  /* 0x000000041824723c */ /* 0x000fe20000001824 */
[----:B------:R-:W-:Y:S02]  /*1df0*/  PRMT R17, RZ, 0x7362, R17 ;  /* 0x00007362ff117816 */ /* 0x000fe40000000011 */
[----:B------:R-:W-:Y:S02]  /*1e00*/  PRMT R19, RZ, 0x7362, R19 ;  /* 0x00007362ff137816 */ /* 0x000fe40000000013 */
[----:B------:R-:W-:-:S02]  /*1e10*/  PRMT R13, RZ, 0x7362, R13 ;  /* 0x00007362ff0d7816 */ /* 0x000fc4000000000d */
[----:B------:R-:W-:Y:S01]  /*1e20*/  SEL R4, RZ, 0x10, P0 ;  /* 0x00000010ff047807 */ /* 0x000fe20000000000 */
[-C--:B------:R-:W-:Y:S01]  /*1e30*/  HMMA.16816.F32 R52, R56, R62.reuse, R52 ;  /* 0x0000003e3834723c */ /* 0x080fe20000001834 */
[--C-:B------:R-:W-:Y:S02]  /*1e40*/  PRMT R5, RZ, 0x5140, R7.reuse ;  /* 0x00005140ff057816 */ /* 0x100fe40000000007 */
[----:B------:R-:W-:Y:S02]  /*1e50*/  SEL R4, R4, RZ, !P2 ;  /* 0x000000ff04047207 */ /* 0x000fe40005000000 */
[----:B------:R-:W-:Y:S02]  /*1e60*/  PRMT R7, RZ, 0x7362, R7 ;  /* 0x00007362ff077816 */ /* 0x000fe40000000007 */
[----:B------:R-:W-:Y:S01]  /*1e70*/  ISETP.NE.U32.AND P6, PT, R4, RZ, PT ;  /* 0x000000ff0400720c */ /* 0x000fe20003fc5070 */
[----:B------:R-:W-:Y:S01]  /*1e80*/  HMMA.16816.F32 R20, R24, R62, R20 ;  /* 0x0000003e1814723c */ /* 0x000fe20000001814 */
[----:B------:R-:W-:-:S02]  /*1e90*/  PRMT R4, RZ, 0x5140, R6 ;  /* 0x00005140ff047816 */ /* 0x000fc40000000006 */
[----:B------:R-:W-:-:S04]  /*1ea0*/  PRMT R6, RZ, 0x7362, R6 ;  /* 0x00007362ff067816 */ /* 0x000fc80000000006 */
[--C-:B------:R-:W-:Y:S01]  /*1eb0*/  PRMT R62, RZ, 0x5140, R14.reuse ;  /* 0x00005140ff3e7816 */ /* 0x100fe2000000000e */
[----:B------:R-:W-:Y:S01]  /*1ec0*/  HMMA.16816.F32 R32, R24, R8, R32 ;  /* 0x000000081820723c */ /* 0x000fe20000001820 */
[----:B------:R-:W-:Y:S02]  /*1ed0*/  PRMT R63, RZ, 0x7362, R14 ;  /* 0x00007362ff3f7816 */ /* 0x000fe4000000000e */
[--C-:B------:R-:W-:Y:S02]  /*1ee0*/  PRMT R14, RZ, 0x5140, R15.reuse ;  /* 0x00005140ff0e7816 */ /* 0x100fe4000000000f */
[----:B------:R-:W-:-:S03]  /*1ef0*/  PRMT R15, RZ, 0x7362, R15 ;  /* 0x00007362ff0f7816 */ /* 0x000fc6000000000f */
[----:B------:R-:W-:Y:S07]  /*1f00*/  HMMA.16816.F32 R28, R24, R62, R28 ;  /* 0x0000003e181c723c */ /* 0x000fee000000181c */
[----:B------:R-:W-:Y:S01]  /*1f10*/  IMAD.U32 R24, RZ, RZ, UR9 ;  /* 0x00000009ff187e24 */ /* 0x000fe2000f8e00ff */
[----:B------:R-:W-:Y:S03]  /*1f20*/  HMMA.16816.F32 R44, R56, R8, R44 ;  /* 0x00000008382c723c */ /* 0x000fe6000000182c */
[----:B------:R-:W-:-:S04]  /*1f30*/  IMAD R25, R24, 0x1000, R70 ;  /* 0x0000100018197824 */ /* 0x000fc800078e0246 */
[----:B------:R-:W-:Y:S01]  /*1f40*/  IMAD R9, R24, 0x1000, R71 ;  /* 0x0000100018097824 */ /* 0x000fe200078e0247 */
[----:B------:R-:W-:Y:S04]  /*1f50*/  HMMA.16816.F32 R40, R56, R62, R40 ;  /* 0x0000003e3828723c */ /* 0x000fe80000001828 */
[----:B------:R-:W-:Y:S01]  /*1f60*/  @!PT LDS RZ, [RZ] ;  /* 0x00000000fffff984 */ /* 0x000fe20000000800 */
[----:B------:R-:W-:Y:S01]  /*1f70*/  @!PT LDS RZ, [RZ] ;  /* 0x00000000fffff984 */ /* 0x000fe20000000800 */
[----:B------:R-:W-:Y:S01]  /*1f80*/  @!PT LDS RZ, [RZ] ;  /* 0x00000000fffff984 */ /* 0x000fe20000000800 */
[----:B------:R1:W-:Y:S04]  /*1f90*/  LDGSTS.E.BYPASS.128 [R9], [R64.64], P6 ;  /* 0x0000000040097fae */ /* 0x0003e8000b101c4e */
[----:B------:R2:W-:Y:S01]  /*1fa0*/  LDGSTS.E.BYPASS.128 [R25], [R60.64], P6 ;  /* 0x000000003c197fae */ /* 0x0005e2000b101c4e */
[----:B------:R-:W-:Y:S01]  /*1fb0*/  ISETP.GE.AND P6, PT, R73, UR8, PT ;  /* 0x0000000849007c0c */ /* 0x000fe2000bfc6270 */
[----:B------:R-:W-:Y:S01]  /*1fc0*/  HMMA.16816.F32 R52, R4, R16, R52 ;  /* 0x000000100434723c */ /* 0x000fe20000001834 */
[----:B------:R-:W-:Y:S01]  /*1fd0*/  UIADD3 UR8, UR8, -0x20, URZ ;  /* 0xffffffe008087890 */ /* 0x000fe2000fffe03f */
[----:B------:R-:W0:Y:S01]  /*1fe0*/  LDGDEPBAR ;  /* 0x00000000000079af */ /* 0x000e220000000000 */
[----:B------:R-:W-:-:S02]  /*1ff0*/  SEL R8, RZ, 0x8, P6 ;  /* 0x00000008ff087807 */ /* 0x000fc40003000000 */
[--C-:B-1----:R-:W-:Y:S02]  /*2000*/  PRMT R9, RZ, 0x5140, R11.reuse ;  /* 0x00005140ff097816 */ /* 0x102fe4000000000b */
[----:B------:R-:W-:Y:S01]  /*2010*/  SEL R8, R8, RZ, !P2 ;  /* 0x000000ff08087207 */ /* 0x000fe20005000000 */
[C---:B------:R-:W-:Y:S01]  /*2020*/  HMMA.16816.F32 R48, R4.reuse, R18, R48 ;  /* 0x000000120430723c */ /* 0x040fe20000001830 */
[----:B------:R-:W-:Y:S02]  /*2030*/  PRMT R11, RZ, 0x7362, R11 ;  /* 0x00007362ff0b7816 */ /* 0x000fe4000000000b */
[----:B------:R-:W-:Y:S02]  /*2040*/  ISETP.NE.U32.AND P2, PT, R8, RZ, PT ;  /* 0x000000ff0800720c */ /* 0x000fe40003f45070 */
[--C-:B------:R-:W-:Y:S02]  /*2050*/  PRMT R8, RZ, 0x5140, R10.reuse ;  /* 0x00005140ff087816 */ /* 0x100fe4000000000a */
[----:B------:R-:W-:Y:S01]  /*2060*/  PRMT R10, RZ, 0x7362, R10 ;  /* 0x00007362ff0a7816 */ /* 0x000fe2000000000a */
[C---:B------:R-:W-:Y:S08]  /*2070*/  HMMA.16816.F32 R44, R4.reuse, R12, R44 ;  /* 0x0000000c042c723c */ /* 0x040ff0000000182c */
[----:B------:R-:W-:Y:S07]  /*2080*/  HMMA.16816.F32 R40, R4, R14, R40 ;  /* 0x0000000e0428723c */ /* 0x000fee0000001828 */
[----:B------:R-:W-:Y:S01]  /*2090*/  IMAD R7, R24, 0x400, R69 ;  /* 0x0000040018077824 */ /* 0x000fe200078e0245 */
[----:B------:R-:W-:Y:S01]  /*20a0*/  HMMA.16816.F32 R20, R8, R16, R20 ;  /* 0x000000100814723c */ /* 0x000fe20000001814 */
[----:B------:R-:W-:-:S02]  /*20b0*/  IMAD.MOV.U32 R4, RZ, RZ, R2 ;  /* 0x000000ffff047224 */ /* 0x000fc400078e0002 */
[----:B------:R-:W-:-:S05]  /*20c0*/  IMAD.MOV.U32 R5, RZ, RZ, R3 ;  /* 0x000000ffff057224 */ /* 0x000fca00078e0003 */
[----:B------:R1:W-:Y:S01]  /*20d0*/  LDGSTS.E.64 [R7+0x3000], [R4.64], P2 ;  /* 0x0300000004077fae */ /* 0x0003e20009121a4e */
[----:B------:R-:W-:Y:S01]  /*20e0*/  IADD3 R2, P2, R2, 0x20, RZ ;  /* 0x0000002002027810 */ /* 0x000fe20007f5e0ff */
[----:B------:R-:W-:Y:S02]  /*20f0*/  HMMA.16816.F32 R36, R8, R18, R36 ;  /* 0x000000120824723c */ /* 0x000fe40000001824 */
[----:B------:R-:W0:Y:S02]  /*2100*/  LDGDEPBAR ;  /* 0x00000000000079af */ /* 0x000e240000000000 */
[----:B------:R-:W-:Y:S01]  /*2110*/  IMAD.X R3, RZ, RZ, R3, P2 ;  /* 0x000000ffff037224 */ /* 0x000fe200010e0603 */
[----:B--2---:R-:W-:-:S03]  /*2120*/  IADD3 R60, P2, R60, 0x20, RZ ;  /* 0x000000203c3c7810 */ /* 0x004fc60007f5e0ff */
[----:B------:R-:W-:Y:S02]  /*2130*/  HMMA.16816.F32 R32, R8, R12, R32 ;  /* 0x0000000c0820723c */ /* 0x000fe40000001820 */
[----:B------:R-:W-:Y:S01]  /*2140*/  IMAD.X R61, RZ, RZ, R61, P2 ;  /* 0x000000ffff3d7224 */ /* 0x000fe200010e063d */
[----:B------:R-:W-:-:S05]  /*2150*/  IADD3 R64, P2, R64, 0x20, RZ ;  /* 0x0000002040407810 */ /* 0x000fca0007f5e0ff */
[----:B------:R-:W-:Y:S01]  /*2160*/  IMAD.X R65, RZ, RZ, R65, P2 ;  /* 0x000000ffff417224 */ /* 0x000fe200010e0641 */
[----:B------:R-:W-:Y:S01]  /*2170*/  PLOP3.LUT P2, PT, PT, PT, UP1, 0x80, 0x0 ;  /* 0x000000000000781c */ /* 0x000fe20003f4f018 */
[----:B------:R-:W-:Y:S03]  /*2180*/  HMMA.16816.F32 R28, R8, R14, R28 ;  /* 0x0000000e081c723c */ /* 0x000fe6000000181c */
[----:B-1----:R-:W-:Y:S02]  /*2190*/  P2R R4, PR, RZ, 0x4 ;  /* 0x00000004ff047803 */ /* 0x002fe40000000000 */
[----:B------:R-:W-:Y:S02]  /*21a0*/  PLOP3.LUT P2, PT, P1, PT, PT, 0x80, 0x0 ;  /* 0x000000000000781c */ /* 0x000fe40000f4f070 */
[----:B------:R-:W-:Y:S01]  /*21b0*/  PLOP3.LUT P1, PT, P4, PT, PT, 0x80, 0x0 ;  /* 0x000000000000781c */ /* 0x000fe2000272f070 */
[----:B------:R-:W-:-:S04]  /*21c0*/  DEPBAR.LE SB0, 0x4 ;  /* 0x000081000000791a */ /* 0x000fc80000000000 */
[----:B------:R-:W-:Y:S01]  /*21d0*/  BAR.SYNC.DEFER_BLOCKING 0x0 ;  /* 0x0000000000007b1d */ /* 0x000fe20000010000 */
[----:B------:R-:W-:Y:S02]  /*21e0*/  PLOP3.LUT P4, PT, P0, PT, PT, 0x8, 0x0 ;  /* 0x000000000000781c */ /* 0x000fe4000078e170 */
[----:B------:R-:W-:Y:S02]  /*21f0*/  PLOP3.LUT P0, PT, P5, PT, PT, 0x80, 0x0 ;  /* 0x000000000000781c */ /* 0x000fe40002f0f070 */
[----:B------:R-:W-:Y:S02]  /*2200*/  PLOP3.LUT P5, PT, P3, PT, PT, 0x80, 0x0 ;  /* 0x000000000000781c */ /* 0x000fe40001faf070 */
[----:B------:R-:W-:Y:S02]  /*2210*/  PLOP3.LUT P3, PT, P6, PT, PT, 0x8, 0x0 ;  /* 0x000000000000781c */ /* 0x000fe4000376e170 */
[----:B------:R-:W-:-:S13]  /*2220*/  ISETP.NE.AND P6, PT, R4, RZ, PT ;  /* 0x000000ff0400720c */ /* 0x000fda0003fc5270 */
[----:B------:R-:W-:Y:S05]  /*2230*/  @!P6 BRA `(.L_x_1) ;  /* 0xfffff1800000e947 */ /* 0x000fea000383ffff */
[----:B------:R-:W-:Y:S02]  /*2240*/  F2FP.PACK_AB R30, R31, R30 ;  /* 0x0000001e1f1e723e */ /* 0x000fe400000000ff */
[----:B------:R-:W-:Y:S02]  /*2250*/  F2FP.PACK_AB R28, R29, R28 ;  /* 0x0000001c1d1c723e */ /* 0x000fe400000000ff */
[----:B------:R-:W-:Y:S02]  /*2260*/  F2FP.PACK_AB R34, R35, R34 ;  /* 0x000000222322723e */ /* 0x000fe400000000ff */
[----:B------:R-:W-:Y:S02]  /*2270*/  F2FP.PACK_AB R32, R33, R32 ;  /* 0x000000202120723e */ /* 0x000fe400000000ff */
[----:B------:R-:W-:Y:S02]  /*2280*/  F2FP.PACK_AB R38, R39, R38 ;  /* 0x000000262726723e */ /* 0x000fe400000000ff */
[----:B------:R-:W-:-:S02]  /*2290*/  F2FP.PACK_AB R36, R37, R36 ;  /* 0x000000242524723e */ /* 0x000fc400000000ff */
        /* <DEDUP_REMOVED lines=10> */
.L_x_0:
[----:B-1----:R-:W-:-:S04]  /*2340*/  DEPBAR.LE SB0, 0x0 ;  /* 0x000080000000791a */ /* 0x002fc80000000000 */
[----:B------:R-:W-:Y:S01]  /*2350*/  LOP3.LUT R76, R76, 0x3, RZ, 0xc0, !PT ;  /* 0x000000034c4c7812 */ /* 0x000fe200078ec0ff */
[----:B------:R-:W-:Y:S01]  /*2360*/  IMAD.U32 R2, RZ, RZ, UR11 ;  /* 0x0000000bff027e24 */ /* 0x000fe2000f8e00ff */
[----:B------:R-:W-:Y:S01]  /*2370*/  SHF.R.U32.HI R77, RZ, 0x2, R77 ;  /* 0x00000002ff4d7819 */ /* 0x000fe2000001164d */
[----:B------:R-:W-:Y:S01]  /*2380*/  IMAD.U32 R19, RZ, RZ, UR10 ;  /* 0x0000000aff137e24 */ /* 0x000fe2000f8e00ff */
[----:B------:R-:W-:Y:S01]  /*2390*/  LOP3.LUT R66, R66, 0x3, RZ, 0xc0, !PT ;  /* 0x0000000342427812 */ /* 0x000fe200078ec0ff */
[----:B------:R-:W-:Y:S01]  /*23a0*/  IMAD.U32 R23, RZ, RZ, UR10 ;  /* 0x0000000aff177e24 */ /* 0x000fe2000f8e00ff */
[----:B------:R-:W-:Y:S01]  /*23b0*/  LOP3.LUT R75, R2, 0x18, R75, 0xf8, !PT ;  /* 0x00000018024b7812 */ /* 0x000fe200078ef84b */
[C-C-:B------:R-:W-:Y:S02]  /*23c0*/  IMAD R3, R76.reuse, 0x10, R77.reuse ;  /* 0x000000104c037824 */ /* 0x140fe400078e024d */
[----:B------:R-:W-:Y:S01]  /*23d0*/  IMAD R77, R76, 0x8, R77 ;  /* 0x000000084c4d7824 */ /* 0x000fe200078e024d */
[----:B------:R-:W-:Y:S01]  /*23e0*/  BAR.SYNC.DEFER_BLOCKING 0x0 ;  /* 0x0000000000007b1d */ /* 0x000fe20000010000 */
[--C-:B------:R-:W-:Y:S01]  /*23f0*/  IMAD R17, R3, 0x14, R66.reuse ;  /* 0x0000001403117824 */ /* 0x100fe200078e0242 */
[----:B------:R-:W-:Y:S01]  /*2400*/  ISETP.GE.AND P0, PT, R75, c[0x0][0x17c], PT ;  /* 0x00005f004b007a0c */ /* 0x000fe20003f06270 */
[----:B------:R-:W-:Y:S01]  /*2410*/  IMAD R0, R77, 0x5, R66 ;  /* 0x000000054d007824 */ /* 0x000fe200078e0242 */
[----:B------:R-:W-:Y:S01]  /*2420*/  LOP3.LUT R2, R74, 0x40, R23, 0xfe, !PT ;  /* 0x000000404a027812 */ /* 0x000fe200078efe17 */
[----:B------:R-:W-:-:S02]  /*2430*/  IMAD.U32 R27, RZ, RZ, UR10 ;  /* 0x0000000aff1b7e24 */ /* 0x000fc4000f8e00ff */
[----:B------:R-:W-:Y:S01]  /*2440*/  IMAD.SHL.U32 R0, R0, 0x8, RZ ;  /* 0x0000000800007824 */ /* 0x000fe200078e00ff */
[----:B------:R-:W-:Y:S01]  /*2450*/  ISETP.LT.AND P3, PT, R2, c[0x0][0x178], !P0 ;  /* 0x00005e0002007a0c */ /* 0x000fe20004761270 */
[----:B------:R-:W-:Y:S02]  /*2460*/  IMAD.MOV.U32 R25, RZ, RZ, c[0x0][0x18c] ;  /* 0x00006300ff197624 */ /* 0x000fe400078e00ff */
[----:B------:R-:W-:Y:S01]  /*2470*/  IMAD.SHL.U32 R21, R0, 0x2, RZ ;  /* 0x0000000200157824 */ /* 0x000fe200078e00ff */
[----:B------:R-:W-:-:S04]  /*2480*/  LOP3.LUT R0, R74, UR10, RZ, 0xfc, !PT ;  /* 0x0000000a4a007c12 */ /* 0x000fc8000f8efcff */
[C---:B------:R-:W-:Y:S01]  /*2490*/  ISETP.LT.AND P1, PT, R0.reuse, c[0x0][0x178], !P0 ;  /* 0x00005e0000007a0c */ /* 0x040fe20004721270 */
[----:B------:R-:W-:-:S04]  /*24a0*/  IMAD R3, R0, c[0x0][0x18c], RZ ;  /* 0x0000630000037a24 */ /* 0x000fc800078e02ff */
[C---:B------:R-:W-:Y:S01]  /*24b0*/  IMAD R16, R25.reuse, 0x20, R3 ;  /* 0x0000002019107824 */ /* 0x040fe200078e0203 */
[----:B------:R-:W-:Y:S03]  /*24c0*/  STS [R17.X4], R52 ;  /* 0x0000003411007388 */ /* 0x000fe60000004800 */
[----:B------:R-:W-:Y:S01]  /*24d0*/  IMAD R0, R25, 0x20, R16 ;  /* 0x0000002019007824 */ /* 0x000fe200078e0210 */
[----:B------:R-:W-:Y:S04]  /*24e0*/  STS [R17.X4+0x280], R54 ;  /* 0x0002803611007388 */ /* 0x000fe80000004800 */
[----:B------:R-:W-:Y:S04]  /*24f0*/  STS [R17.X4+0x10], R48 ;  /* 0x0000103011007388 */ /* 0x000fe80000004800 */
[----:B------:R-:W-:Y:S04]  /*2500*/  STS [R17.X4+0x290], R50 ;  /* 0x0002903211007388 */ /* 0x000fe80000004800 */
[----:B------:R-:W-:Y:S04]  /*2510*/  STS [R17.X4+0x20], R44 ;  /* 0x0000202c11007388 */ /* 0x000fe80000004800 */
[----:B------:R-:W-:Y:S04]  /*2520*/  STS [R17.X4+0x2a0], R46 ;  /* 0x0002a02e11007388 */ /* 0x000fe80000004800 */
[----:B------:R-:W-:Y:S04]  /*2530*/  STS [R17.X4+0x30], R40 ;  /* 0x0000302811007388 */ /* 0x000fe80000004800 */
[----:B------:R-:W-:Y:S04]  /*2540*/  STS [R17.X4+0x2b0], R42 ;  /* 0x0002b02a11007388 */ /* 0x000fe80000004800 */
[----:B------:R-:W-:Y:S06]  /*2550*/  BAR.SYNC.DEFER_BLOCKING 0x0 ;  /* 0x0000000000007b1d */ /* 0x000fec0000010000 */
[----:B------:R-:W1:Y:S04]  /*2560*/  LDS.128 R4, [R21] ;  /* 0x0000000015047984 */ /* 0x000e680000000c00 */
[----:B------:R-:W2:Y:S04]  /*2570*/  LDS.128 R8, [R21+0xa00] ;  /* 0x000a000015087984 */ /* 0x000ea80000000c00 */
[----:B------:R-:W-:Y:S06]  /*2580*/  BAR.SYNC.DEFER_BLOCKING 0x0 ;  /* 0x0000000000007b1d */ /* 0x000fec0000010000 */
[----:B------:R3:W-:Y:S04]  /*2590*/  STS [R17.X4], R20 ;  /* 0x0000001411007388 */ /* 0x0007e80000004800 */
[----:B------:R-:W-:Y:S04]  /*25a0*/  STS [R17.X4+0x280], R22 ;  /* 0x0002801611007388 */ /* 0x000fe80000004800 */
[----:B------:R-:W-:Y:S01]  /*25b0*/  STS [R17.X4+0x10], R36 ;  /* 0x0000102411007388 */ /* 0x000fe20000004800 */
[----:B---3--:R-:W-:-:S03]  /*25c0*/  LOP3.LUT R20, R74, 0x60, R19, 0xfe, !PT ;  /* 0x000000604a147812 */ /* 0x008fc600078efe13 */
[----:B------:R-:W-:Y:S01]  /*25d0*/  STS [R17.X4+0x290], R38 ;  /* 0x0002902611007388 */ /* 0x000fe20000004800 */
[----:B------:R-:W-:Y:S01]  /*25e0*/  LOP3.LUT R74, R74, 0x20, R27, 0xfe, !PT ;  /* 0x000000204a4a7812 */ /* 0x000fe200078efe1b */
[----:B------:R-:W-:Y:S02]  /*25f0*/  IMAD.MOV.U32 R27, RZ, RZ, 0x2 ;  /* 0x00000002ff1b7424 */ /* 0x000fe400078e00ff */
[----:B------:R-:W-:Y:S01]  /*2600*/  STS [R17.X4+0x20], R32 ;  /* 0x0000202011007388 */ /* 0x000fe20000004800 */
[----:B------:R-:W-:Y:S01]  /*2610*/  ISETP.LT.AND P2, PT, R74, c[0x0][0x178], !P0 ;  /* 0x00005e004a007a0c */ /* 0x000fe20004741270 */
[-C--:B------:R-:W-:Y:S01]  /*2620*/  IMAD.WIDE R2, R3, R27.reuse, c[0x0][0x170] ;  /* 0x00005c0003027625 */ /* 0x080fe200078e021b */
[----:B------:R-:W-:Y:S01]  /*2630*/  ISETP.LT.AND P0, PT, R20, c[0x0][0x178], !P0 ;  /* 0x00005e0014007a0c */ /* 0x000fe20004701270 */
[----:B------:R-:W-:Y:S02]  /*2640*/  STS [R17.X4+0x2a0], R34 ;  /* 0x0002a02211007388 */ /* 0x000fe40000004800 */
[----:B------:R-:W-:-:S02]  /*2650*/  IMAD.WIDE R18, R0, R27, c[0x0][0x170] ;  /* 0x00005c0000127625 */ /* 0x000fc400078e021b */
[----:B------:R-:W-:Y:S02]  /*2660*/  STS [R17.X4+0x30], R28 ;  /* 0x0000301c11007388 */ /* 0x000fe40000004800 */
[C---:B------:R-:W-:Y:S02]  /*2670*/  IMAD.WIDE R2, R75.reuse, 0x2, R2 ;  /* 0x000000024b027825 */ /* 0x040fe400078e0202 */
[----:B------:R3:W-:Y:S02]  /*2680*/  STS [R17.X4+0x2b0], R30 ;  /* 0x0002b01e11007388 */ /* 0x0007e40000004800 */
[----:B------:R-:W-:Y:S02]  /*2690*/  IMAD.WIDE R18, R75, 0x2, R18 ;  /* 0x000000024b127825 */ /* 0x000fe400078e0212 */
[----:B------:R-:W-:Y:S02]  /*26a0*/  BAR.SYNC.DEFER_BLOCKING 0x0 ;  /* 0x0000000000007b1d */ /* 0x000fe40000010000 */
[----:B---3--:R-:W-:-:S06]  /*26b0*/  IMAD.WIDE R16, R16, R27, c[0x0][0x170] ;  /* 0x00005c0010107625 */ /* 0x008fcc00078e021b */
[----:B------:R-:W-:Y:S01]  /*26c0*/  IMAD.WIDE R16, R75, 0x2, R16 ;  /* 0x000000024b107825 */ /* 0x000fe200078e0210 */
[----:B------:R-:W3:Y:S04]  /*26d0*/  LDS.128 R12, [R21] ;  /* 0x00000000150c7984 */ /* 0x000ee80000000c00 */
[----:B-1----:R1:W-:Y:S04]  /*26e0*/  @P1 STG.E.128 [R2.64], R4 ;  /* 0x0000000402001986 */ /* 0x0023e8000c101d0e */
[----:B--2---:R1:W-:Y:S04]  /*26f0*/  @P2 STG.E.128 [R16.64], R8 ;  /* 0x0000000810002986 */ /* 0x0043e8000c101d0e */
[----:B---3--:R1:W-:Y:S01]  /*2700*/  @P3 STG.E.128 [R18.64], R12 ;  /* 0x0000000c12003986 */ /* 0x0083e2000c101d0e */
[----:B------:R-:W-:Y:S05]  /*2710*/  @!P0 EXIT ;  /* 0x000000000000894d */ /* 0x000fea0003800000 */
[----:B------:R-:W2:Y:S01]  /*2720*/  LDS.128 R20, [R21+0xa00] ;  /* 0x000a000015147984 */ /* 0x000ea20000000c00 */
[----:B-1----:R-:W-:-:S04]  /*2730*/  IMAD R2, R25, 0x20, R0 ;  /* 0x0000002019027824 */ /* 0x002fc800078e0200 */
[----:B------:R-:W-:-:S06]  /*2740*/  IMAD.WIDE R2, R2, R27, c[0x0][0x170] ;  /* 0x00005c0002027625 */ /* 0x000fcc00078e021b */
[----:B------:R-:W-:-:S05]  /*2750*/  IMAD.WIDE R2, R75, 0x2, R2 ;  /* 0x000000024b027825 */ /* 0x000fca00078e0202 */
[----:B--2---:R-:W-:Y:S01]  /*2760*/  STG.E.128 [R2.64], R20 ;  /* 0x0000001402007986 */ /* 0x004fe2000c101d0e */
[----:B------:R-:W-:Y:S05]  /*2770*/  EXIT ;  /* 0x000000000000794d */ /* 0x000fea0003800000 */
.L_x_2:
[----:B------:R-:W-:-:S00]  /*2780*/  BRA `(.L_x_2) ;  /* 0xfffffff000007947 */ /* 0x000fc0000383ffff */
[----:B------:R-:W-:-:S00]  /*2790*/  NOP ;  /* 0x0000000000007918 */ /* 0x000fc00000000000 */
        /* <DEDUP_REMOVED lines=14> */
.L_x_3:


//--------------------- .nv.shared.matmul_kernel  --------------------------
	.section	.nv.shared.matmul_kernel,"aw",@nobits
	.sectionflags	@""
	.align	16
